def attn_fwd(
    Q,
    K,
    V,
    Out,
    Lse,
    sm_scale,
    stride_qz,
    stride_qh,
    stride_qm,
    stride_qk,
    stride_kz,
    stride_kh,
    stride_kn,
    stride_kk,
    stride_vz,
    stride_vh,
    stride_vn,
    stride_vk,
    stride_oz,
    stride_oh,
    stride_om,
    stride_ok,
    seqlen_q,
    seqlen_k,
    BLOCK_M: tl.constexpr,
    BLOCK_N: tl.constexpr,
    HEAD_DIM: tl.constexpr,
    CAUSAL: tl.constexpr,
):
    start_m = tl.program_id(0)
    off_hz = tl.program_id(1)
    q_off = off_hz * stride_qh
    k_off = off_hz * stride_kh
    v_off = off_hz * stride_vh
    offs_m = start_m * BLOCK_M + tl.arange(0, BLOCK_M)
    offs_d = tl.arange(0, HEAD_DIM)
    offs_n = tl.arange(0, BLOCK_N)
    q_ptrs = Q + q_off + offs_m[:, None] * stride_qm + offs_d[None, :] * stride_qk
    k_ptrs = K + k_off + offs_d[:, None] * stride_kk + offs_n[None, :] * stride_kn
    v_ptrs = V + v_off + offs_n[:, None] * stride_vn + offs_d[None, :] * stride_vk
    m_i = tl.full([BLOCK_M], float("-inf"), dtype=tl.float32)
    l_i = tl.zeros([BLOCK_M], dtype=tl.float32) + 1.0
    acc = tl.zeros([BLOCK_M, HEAD_DIM], dtype=tl.float32)
    q = tl.load(q_ptrs)
    acc, l_i, m_i = _attn_fwd_inner(
        acc,
        l_i,
        m_i,
        q,
        k_ptrs,
        v_ptrs,
        sm_scale,
        stride_kn,
        stride_vn,
        start_m,
        seqlen_k,
        BLOCK_M,
        BLOCK_N,
        HEAD_DIM,
        CAUSAL,
    )
    acc = acc / l_i[:, None]
    lse = m_i + tl.math.log2(l_i) / 1.4426950408889634
    o_ptrs = (
        Out
        + off_hz * stride_oh
        + offs_m[:, None] * stride_om
        + offs_d[None, :] * stride_ok
    )
    tl.store(o_ptrs, acc.to(Out.dtype.element_ty))
    tl.store(Lse + off_hz * seqlen_q + offs_m, lse)

# config = {"BLOCK_M": 32, "BLOCK_N": 128, "HEAD_DIM": 32, "arch": "sm_90", "causal": true, "dtype": "bf16", "num_stages": 2, "num_warps": 8}
# arch = sm_90


// ===== COMPILED SASS (sm_90a) =====

	.target	sm_90a

	.elftype	@"ET_EXEC"


//--------------------- .note.nv.tkinfo           --------------------------
	.section	.note.nv.tkinfo,"",@"SHT_NOTE"
	.sectionflags	@"SHF_NOTE_NV_TKINFO"
	.tkinfo
        /*0018*/ 	.word	0x00000002
        /*0030*/ 	.string	""
        /*0030*/ 	.string	"ptxas"
        /*0030*/ 	.string	"Cuda compilation tools, release 13.0, V13.0.88"
        /*0030*/ 	.string	"Build cuda_13.0.r13.0/compiler.36424714_0"
        /*0030*/ 	.string	"-v  -suppress-debug-info  -lineinfo  -arch sm_90a "



//--------------------- .note.nv.cuinfo           --------------------------
	.section	.note.nv.cuinfo,"",@"SHT_NOTE"
	.sectionflags	@"SHF_NOTE_NV_CUINFO"
        /*0018*/ 	.short	0x0002
        /*001a*/ 	.short	0x005a
        /*001c*/ 	.short	0x0082
	.zero		2


//--------------------- .nv.info                  --------------------------
	.section	.nv.info,"",@"SHT_CUDA_INFO"
	.align	4


	//----- nvinfo : EIATTR_REGCOUNT
	.align		4
        /*0000*/ 	.byte	0x04, 0x2f
        /*0002*/ 	.short	(.L_2 - .L_1)
	.align		4
.L_1:
        /*0004*/ 	.word	index@(attn_fwd)
        /*0008*/ 	.word	0x000000fe


	//----- nvinfo : EIATTR_FRAME_SIZE
	.align		4
.L_2:
        /*000c*/ 	.byte	0x04, 0x11
        /*000e*/ 	.short	(.L_4 - .L_3)
	.align		4
.L_3:
        /*0010*/ 	.word	index@(attn_fwd)
        /*0014*/ 	.word	0x00000000


	//----- nvinfo : EIATTR_MIN_STACK_SIZE
	.align		4
.L_4:
        /*0018*/ 	.byte	0x04, 0x12
        /*001a*/ 	.short	(.L_6 - .L_5)
	.align		4
.L_5:
        /*001c*/ 	.word	index@(attn_fwd)
        /*0020*/ 	.word	0x00000000
.L_6:


//--------------------- .nv.compat                --------------------------
	.section	.nv.compat,"",@"SHT_CUDA_COMPAT_INFO"
	.align	4
        /*0000*/ 	.byte	0x02, 0x09, 0x01, 0x00, 0x02, 0x02, 0x01, 0x00, 0x02, 0x05, 0x05, 0x00, 0x03, 0x07, 0x01, 0x01
        /*0010*/ 	.byte	0x02, 0x03, 0x00, 0x00, 0x02, 0x06, 0x01, 0x00, 0x04, 0x0b, 0x08, 0x00, 0x00, 0x00, 0x00, 0x00
        /*0020*/ 	.byte	0x00, 0x00, 0x00, 0x00


//--------------------- .nv.info.attn_fwd         --------------------------
	.section	.nv.info.attn_fwd,"",@"SHT_CUDA_INFO"
	.sectionflags	@""
	.align	4


	//----- nvinfo : EIATTR_CUDA_API_VERSION
	.align		4
        /*0000*/ 	.byte	0x04, 0x37
        /*0002*/ 	.short	(.L_8 - .L_7)
.L_7:
        /*0004*/ 	.word	0x00000082


	//----- nvinfo : EIATTR_KPARAM_INFO
	.align		4
.L_8:
        /*0008*/ 	.byte	0x04, 0x17
        /*000a*/ 	.short	(.L_10 - .L_9)
.L_9:
        /*000c*/ 	.word	0x00000000
        /*0010*/ 	.short	0x0019
        /*0012*/ 	.short	0x0080
        /*0014*/ 	.byte	0x00, 0xf4, 0x21, 0x00


	//----- nvinfo : EIATTR_KPARAM_INFO
	.align		4
.L_10:
        /*0018*/ 	.byte	0x04, 0x17
        /*001a*/ 	.short	(.L_12 - .L_11)
.L_11:
        /*001c*/ 	.word	0x00000000
        /*0020*/ 	.short	0x0018
        /*0022*/ 	.short	0x0078
        /*0024*/ 	.byte	0x00, 0xf4, 0x21, 0x00


	//----- nvinfo : EIATTR_KPARAM_INFO
	.align		4
.L_12:
        /*0028*/ 	.byte	0x04, 0x17
        /*002a*/ 	.short	(.L_14 - .L_13)
.L_13:
        /*002c*/ 	.word	0x00000000
        /*0030*/ 	.short	0x0017
        /*0032*/ 	.short	0x0070
        /*0034*/ 	.byte	0x00, 0xf0, 0x11, 0x00


	//----- nvinfo : EIATTR_KPARAM_INFO
	.align		4
.L_14:
        /*0038*/ 	.byte	0x04, 0x17
        /*003a*/ 	.short	(.L_16 - .L_15)
.L_15:
        /*003c*/ 	.word	0x00000000
        /*0040*/ 	.short	0x0016
        /*0042*/ 	.short	0x006c
        /*0044*/ 	.byte	0x00, 0xf0, 0x11, 0x00


	//----- nvinfo : EIATTR_KPARAM_INFO
	.align		4
.L_16:
        /*0048*/ 	.byte	0x04, 0x17
        /*004a*/ 	.short	(.L_18 - .L_17)
.L_17:
        /*004c*/ 	.word	0x00000000
        /*0050*/ 	.short	0x0015
        /*0052*/ 	.short	0x0068
        /*0054*/ 	.byte	0x00, 0xf0, 0x11, 0x00


	//----- nvinfo : EIATTR_KPARAM_INFO
	.align		4
.L_18:
        /*0058*/ 	.byte	0x04, 0x17
        /*005a*/ 	.short	(.L_20 - .L_19)
.L_19:
        /*005c*/ 	.word	0x00000000
        /*0060*/ 	.short	0x0014
        /*0062*/ 	.short	0x0064
        /*0064*/ 	.byte	0x00, 0xf0, 0x11, 0x00


	//----- nvinfo : EIATTR_KPARAM_INFO
	.align		4
.L_20:
        /*0068*/ 	.byte	0x04, 0x17
        /*006a*/ 	.short	(.L_22 - .L_21)
.L_21:
        /*006c*/ 	.word	0x00000000
        /*0070*/ 	.short	0x0013
        /*0072*/ 	.short	0x0060
        /*0074*/ 	.byte	0x00, 0xf0, 0x11, 0x00


	//----- nvinfo : EIATTR_KPARAM_INFO
	.align		4
.L_22:
        /*0078*/ 	.byte	0x04, 0x17
        /*007a*/ 	.short	(.L_24 - .L_23)
.L_23:
        /*007c*/ 	.word	0x00000000
        /*0080*/ 	.short	0x0012
        /*0082*/ 	.short	0x005c
        /*0084*/ 	.byte	0x00, 0xf0, 0x11, 0x00


	//----- nvinfo : EIATTR_KPARAM_INFO
	.align		4
.L_24:
        /*0088*/ 	.byte	0x04, 0x17
        /*008a*/ 	.short	(.L_26 - .L_25)
.L_25:
        /*008c*/ 	.word	0x00000000
        /*0090*/ 	.short	0x0011
        /*0092*/ 	.short	0x0058
        /*0094*/ 	.byte	0x00, 0xf0, 0x11, 0x00


	//----- nvinfo : EIATTR_KPARAM_INFO
	.align		4
.L_26:
        /*0098*/ 	.byte	0x04, 0x17
        /*009a*/ 	.short	(.L_28 - .L_27)
.L_27:
        /*009c*/ 	.word	0x00000000
        /*00a0*/ 	.short	0x0010
        /*00a2*/ 	.short	0x0054
        /*00a4*/ 	.byte	0x00, 0xf0, 0x11, 0x00


	//----- nvinfo : EIATTR_KPARAM_INFO
	.align		4
.L_28:
        /*00a8*/ 	.byte	0x04, 0x17
        /*00aa*/ 	.short	(.L_30 - .L_29)
.L_29:
        /*00ac*/ 	.word	0x00000000
        /*00b0*/ 	.short	0x000f
        /*00b2*/ 	.short	0x0050
        /*00b4*/ 	.byte	0x00, 0xf0, 0x11, 0x00


	//----- nvinfo : EIATTR_KPARAM_INFO
	.align		4
.L_30:
        /*00b8*/ 	.byte	0x04, 0x17
        /*00ba*/ 	.short	(.L_32 - .L_31)
.L_31:
        /*00bc*/ 	.word	0x00000000
        /*00c0*/ 	.short	0x000e
        /*00c2*/ 	.short	0x004c
        /*00c4*/ 	.byte	0x00, 0xf0, 0x11, 0x00


	//----- nvinfo : EIATTR_KPARAM_INFO
	.align		4
.L_32:
        /*00c8*/ 	.byte	0x04, 0x17
        /*00ca*/ 	.short	(.L_34 - .L_33)
.L_33:
        /*00cc*/ 	.word	0x00000000
        /*00d0*/ 	.short	0x000d
        /*00d2*/ 	.short	0x0048
        /*00d4*/ 	.byte	0x00, 0xf0, 0x11, 0x00


	//----- nvinfo : EIATTR_KPARAM_INFO
	.align		4
.L_34:
        /*00d8*/ 	.byte	0x04, 0x17
        /*00da*/ 	.short	(.L_36 - .L_35)
.L_35:
        /*00dc*/ 	.word	0x00000000
        /*00e0*/ 	.short	0x000c
        /*00e2*/ 	.short	0x0044
        /*00e4*/ 	.byte	0x00, 0xf0, 0x11, 0x00


	//----- nvinfo : EIATTR_KPARAM_INFO
	.align		4
.L_36:
        /*00e8*/ 	.byte	0x04, 0x17
        /*00ea*/ 	.short	(.L_38 - .L_37)
.L_37:
        /*00ec*/ 	.word	0x00000000
        /*00f0*/ 	.short	0x000b
        /*00f2*/ 	.short	0x0040
        /*00f4*/ 	.byte	0x00, 0xf0, 0x11, 0x00


	//----- nvinfo : EIATTR_KPARAM_INFO
	.align		4
.L_38:
        /*00f8*/ 	.byte	0x04, 0x17
        /*00fa*/ 	.short	(.L_40 - .L_39)
.L_39:
        /*00fc*/ 	.word	0x00000000
        /*0100*/ 	.short	0x000a
        /*0102*/ 	.short	0x003c
        /*0104*/ 	.byte	0x00, 0xf0, 0x11, 0x00


	//----- nvinfo : EIATTR_KPARAM_INFO
	.align		4
.L_40:
        /*0108*/ 	.byte	0x04, 0x17
        /*010a*/ 	.short	(.L_42 - .L_41)
.L_41:
        /*010c*/ 	.word	0x00000000
        /*0110*/ 	.short	0x0009
        /*0112*/ 	.short	0x0038
        /*0114*/ 	.byte	0x00, 0xf0, 0x11, 0x00


	//----- nvinfo : EIATTR_KPARAM_INFO
	.align		4
.L_42:
        /*0118*/ 	.byte	0x04, 0x17
        /*011a*/ 	.short	(.L_44 - .L_43)
.L_43:
        /*011c*/ 	.word	0x00000000
        /*0120*/ 	.short	0x0008
        /*0122*/ 	.short	0x0034
        /*0124*/ 	.byte	0x00, 0xf0, 0x11, 0x00


	//----- nvinfo : EIATTR_KPARAM_INFO
	.align		4
.L_44:
        /*0128*/ 	.byte	0x04, 0x17
        /*012a*/ 	.short	(.L_46 - .L_45)
.L_45:
        /*012c*/ 	.word	0x00000000
        /*0130*/ 	.short	0x0007
        /*0132*/ 	.short	0x0030
        /*0134*/ 	.byte	0x00, 0xf0, 0x11, 0x00


	//----- nvinfo : EIATTR_KPARAM_INFO
	.align		4
.L_46:
        /*0138*/ 	.byte	0x04, 0x17
        /*013a*/ 	.short	(.L_48 - .L_47)
.L_47:
        /*013c*/ 	.word	0x00000000
        /*0140*/ 	.short	0x0006
        /*0142*/ 	.short	0x002c
        /*0144*/ 	.byte	0x00, 0xf0, 0x11, 0x00


	//----- nvinfo : EIATTR_KPARAM_INFO
	.align		4
.L_48:
        /*0148*/ 	.byte	0x04, 0x17
        /*014a*/ 	.short	(.L_50 - .L_49)
.L_49:
        /*014c*/ 	.word	0x00000000
        /*0150*/ 	.short	0x0005
        /*0152*/ 	.short	0x0028
        /*0154*/ 	.byte	0x00, 0xf0, 0x11, 0x00


	//----- nvinfo : EIATTR_KPARAM_INFO
	.align		4
.L_50:
        /*0158*/ 	.byte	0x04, 0x17
        /*015a*/ 	.short	(.L_52 - .L_51)
.L_51:
        /*015c*/ 	.word	0x00000000
        /*0160*/ 	.short	0x0004
        /*0162*/ 	.short	0x0020
        /*0164*/ 	.byte	0x00, 0xf4, 0x21, 0x00


	//----- nvinfo : EIATTR_KPARAM_INFO
	.align		4
.L_52:
        /*0168*/ 	.byte	0x04, 0x17
        /*016a*/ 	.short	(.L_54 - .L_53)
.L_53:
        /*016c*/ 	.word	0x00000000
        /*0170*/ 	.short	0x0003
        /*0172*/ 	.short	0x0018
        /*0174*/ 	.byte	0x00, 0xf4, 0x21, 0x00


	//----- nvinfo : EIATTR_KPARAM_INFO
	.align		4
.L_54:
        /*0178*/ 	.byte	0x04, 0x17
        /*017a*/ 	.short	(.L_56 - .L_55)
.L_55:
        /*017c*/ 	.word	0x00000000
        /*0180*/ 	.short	0x0002
        /*0182*/ 	.short	0x0010
        /*0184*/ 	.byte	0x00, 0xf4, 0x21, 0x00


	//----- nvinfo : EIATTR_KPARAM_INFO
	.align		4
.L_56:
        /*0188*/ 	.byte	0x04, 0x17
        /*018a*/ 	.short	(.L_58 - .L_57)
.L_57:
        /*018c*/ 	.word	0x00000000
        /*0190*/ 	.short	0x0001
        /*0192*/ 	.short	0x0008
        /*0194*/ 	.byte	0x00, 0xf4, 0x21, 0x00


	//----- nvinfo : EIATTR_KPARAM_INFO
	.align		4
.L_58:
        /*0198*/ 	.byte	0x04, 0x17
        /*019a*/ 	.short	(.L_60 - .L_59)
.L_59:
        /*019c*/ 	.word	0x00000000
        /*01a0*/ 	.short	0x0000
        /*01a2*/ 	.short	0x0000
        /*01a4*/ 	.byte	0x00, 0xf4, 0x21, 0x00


	//----- nvinfo : EIATTR_SPARSE_MMA_MASK
	.align		4
.L_60:
        /*01a8*/ 	.byte	0x03, 0x50
        /*01aa*/ 	.short	0x0000


	//----- nvinfo : EIATTR_MAXREG_COUNT
	.align		4
        /*01ac*/ 	.byte	0x03, 0x1b
        /*01ae*/ 	.short	0x00ff


	//----- nvinfo : EIATTR_NUM_BARRIERS
	.align		4
        /*01b0*/ 	.byte	0x02, 0x4c
        /*01b2*/ 	.byte	0x01
	.zero		1


	//----- nvinfo : EIATTR_MERCURY_ISA_VERSION
	.align		4
        /*01b4*/ 	.byte	0x03, 0x5f
        /*01b6*/ 	.short	0x0101


	//----- nvinfo : EIATTR_COOP_GROUP_MASK_REGIDS
	.align		4
        /*01b8*/ 	.byte	0x04, 0x29
        /*01ba*/ 	.short	(.L_62 - .L_61)


	//   ....[0]....
.L_61:
        /*01bc*/ 	.word	0xffffffff


	//   ....[1]....
        /*01c0*/ 	.word	0xffffffff


	//   ....[2]....
        /*01c4*/ 	.word	0xffffffff


	//   ....[3]....
        /*01c8*/ 	.word	0xffffffff


	//   ....[4]....
        /*01cc*/ 	.word	0xffffffff


	//   ....[5]....
        /*01d0*/ 	.word	0xffffffff


	//   ....[6]....
        /*01d4*/ 	.word	0xffffffff


	//   ....[7]....
        /*01d8*/ 	.word	0xffffffff


	//----- nvinfo : EIATTR_COOP_GROUP_INSTR_OFFSETS
	.align		4
.L_62:
        /*01dc*/ 	.byte	0x04, 0x28
        /*01de*/ 	.short	(.L_64 - .L_63)


	//   ....[0]....
.L_63:
        /*01e0*/ 	.word	0x00002460


	//   ....[1]....
        /*01e4*/ 	.word	0x00002670


	//   ....[2]....
        /*01e8*/ 	.word	0x00002d20


	//   ....[3]....
        /*01ec*/ 	.word	0x00002d70


	//   ....[4]....
        /*01f0*/ 	.word	0x00004390


	//   ....[5]....
        /*01f4*/ 	.word	0x000043a0


	//   ....[6]....
        /*01f8*/ 	.word	0x00004440


	//   ....[7]....
        /*01fc*/ 	.word	0x00004450


	//----- nvinfo : EIATTR_EXIT_INSTR_OFFSETS
	.align		4
.L_64:
        /*0200*/ 	.byte	0x04, 0x1c
        /*0202*/ 	.short	(.L_66 - .L_65)


	//   ....[0]....
.L_65:
        /*0204*/ 	.word	0x000051d0


	//   ....[1]....
        /*0208*/ 	.word	0x00005200


	//----- nvinfo : EIATTR_REQNTID
	.align		4
.L_66:
        /*020c*/ 	.byte	0x04, 0x10
        /*020e*/ 	.short	(.L_68 - .L_67)
.L_67:
        /*0210*/ 	.word	0x00000100
        /*0214*/ 	.word	0x00000001
        /*0218*/ 	.word	0x00000001


	//----- nvinfo : EIATTR_CBANK_PARAM_SIZE
	.align		4
.L_68:
        /*021c*/ 	.byte	0x03, 0x19
        /*021e*/ 	.short	0x0088


	//----- nvinfo : EIATTR_PARAM_CBANK
	.align		4
        /*0220*/ 	.byte	0x04, 0x0a
        /*0222*/ 	.short	(.L_70 - .L_69)
	.align		4
.L_69:
        /*0224*/ 	.word	index@(.nv.constant0.attn_fwd)
        /*0228*/ 	.short	0x0210
        /*022a*/ 	.short	0x0088


	//----- nvinfo : EIATTR_SW_WAR
	.align		4
.L_70:
        /*022c*/ 	.byte	0x04, 0x36
        /*022e*/ 	.short	(.L_72 - .L_71)
.L_71:
        /*0230*/ 	.word	0x00000008
.L_72:


//--------------------- .nv.callgraph             --------------------------
	.section	.nv.callgraph,"",@"SHT_CUDA_CALLGRAPH"
	.align	4
	.sectionentsize	8
	.align		4
        /*0000*/ 	.word	0x00000000
	.align		4
        /*0004*/ 	.word	0xffffffff
	.align		4
        /*0008*/ 	.word	0x00000000
	.align		4
        /*000c*/ 	.word	0xfffffffe
	.align		4
        /*0010*/ 	.word	0x00000000
	.align		4
        /*0014*/ 	.word	0xfffffffd
	.align		4
        /*0018*/ 	.word	0x00000000
	.align		4
        /*001c*/ 	.word	0xfffffffc


//--------------------- .nv.constant4             --------------------------
	.section	.nv.constant4,"a",@progbits
	.align	8
	.align		8
.nv.constant4:
        /*0000*/ 	.dword	_$_str


//--------------------- .text.attn_fwd            --------------------------
	.section	.text.attn_fwd,"ax",@progbits
	.align	128
        .global         attn_fwd
        .type           attn_fwd,@function
        .size           attn_fwd,(.L_x_3 - attn_fwd)
        .other          attn_fwd,@"STO_CUDA_ENTRY STV_DEFAULT"
attn_fwd:
.text.attn_fwd:
[----:B------:R-:W-:Y:S01]  /*0000*/  LDC R1, c[0x0][0x28] ;  /* 0x00000a00ff017b82 */ /* 0x000fe20000000800 */
[----:B------:R-:W0:Y:S07]  /*0010*/  S2R R19, SR_CTAID.X ;  /* 0x0000000000137919 */ /* 0x000e2e0000002500 */
[----:B------:R-:W1:Y:S01]  /*0020*/  S2UR UR7, SR_CTAID.Y ;  /* 0x00000000000779c3 */ /* 0x000e620000002600 */
[----:B------:R-:W-:Y:S01]  /*0030*/  ULDC.64 UR4, c[0x0][0x240] ;  /* 0x0000900000047ab9 */ /* 0x000fe20000000a00 */
[----:B------:R-:W-:Y:S01]  /*0040*/  ULDC.64 UR10, c[0x0][0x208] ;  /* 0x00008200000a7ab9 */ /* 0x000fe20000000a00 */
[----:B------:R-:W2:Y:S05]  /*0050*/  S2R R0, SR_TID.X ;  /* 0x0000000000007919 */ /* 0x000eaa0000002100 */
[----:B------:R-:W3:Y:S08]  /*0060*/  LDC R9, c[0x0][0x248] ;  /* 0x00009200ff097b82 */ /* 0x000ef00000000800 */
[----:B------:R-:W4:Y:S01]  /*0070*/  LDC.64 R10, c[0x0][0x210] ;  /* 0x00008400ff0a7b82 */ /* 0x000f220000000a00 */
[----:B-1----:R-:W-:-:S04]  /*0080*/  UIMAD UR4, UR7, UR4, URZ ;  /* 0x00000004070472a4 */ /* 0x002fc8000f8e023f */
[----:B------:R-:W-:Y:S01]  /*0090*/  USHF.L.U32 UR6, UR4, 0x1, URZ ;  /* 0x0000000104067899 */ /* 0x000fe2000800063f */
[----:B0-----:R-:W-:Y:S01]  /*00a0*/  IMAD.SHL.U32 R19, R19, 0x20, RZ ;  /* 0x0000002013137824 */ /* 0x001fe200078e00ff */
[----:B--2---:R-:W-:-:S04]  /*00b0*/  SHF.R.U32.HI R4, RZ, 0x5, R0 ;  /* 0x00000005ff047819 */ /* 0x004fc80000011600 */
[----:B------:R-:W-:Y:S02]  /*00c0*/  LOP3.LUT R2, R19, 0x1f, R0, 0xf8, !PT ;  /* 0x0000001f13027812 */ /* 0x000fe400078ef800 */
[----:B------:R-:W-:Y:S02]  /*00d0*/  SGXT.U32 R4, R4, 0x3 ;  /* 0x000000030404781a */ /* 0x000fe40000000000 */
[----:B------:R-:W-:Y:S01]  /*00e0*/  LEA.HI R6, R0, 0x18, RZ, 0x1b ;  /* 0x0000001800067811 */ /* 0x000fe200078fd8ff */
[----:B------:R-:W-:Y:S01]  /*00f0*/  IMAD R3, R2, UR5, RZ ;  /* 0x0000000502037c24 */ /* 0x000fe2000f8e02ff */
[----:B------:R-:W-:Y:S01]  /*0100*/  UIMAD.WIDE UR4, UR4, 0x2, URZ ;  /* 0x00000002040478a5 */ /* 0x000fe2000f8e023f */
[----:B---3--:R-:W-:Y:S02]  /*0110*/  IMAD R7, R4, R9, RZ ;  /* 0x0000000904077224 */ /* 0x008fe400078e02ff */
[C---:B------:R-:W-:Y:S02]  /*0120*/  IMAD.SHL.U32 R5, R3.reuse, 0x2, RZ ;  /* 0x0000000203057824 */ /* 0x040fe400078e00ff */
[----:B------:R-:W-:-:S03]  /*0130*/  IMAD.HI R8, R3, 0x2, RZ ;  /* 0x0000000203087827 */ /* 0x000fc600078e02ff */
[----:B----4-:R-:W-:Y:S01]  /*0140*/  IADD3 R14, P0, P1, R5, UR6, R10 ;  /* 0x00000006050e7c10 */ /* 0x010fe2000f91e00a */
[C---:B------:R-:W-:Y:S02]  /*0150*/  IMAD R3, R9.reuse, 0x8, R7 ;  /* 0x0000000809037824 */ /* 0x040fe400078e0207 */
[----:B------:R-:W-:Y:S01]  /*0160*/  IMAD R15, R6, R9, RZ ;  /* 0x00000009060f7224 */ /* 0x000fe200078e02ff */
[----:B------:R-:W-:Y:S01]  /*0170*/  IADD3.X R16, R8, UR5, R11, P0, P1 ;  /* 0x0000000508107c10 */ /* 0x000fe200087e240b */
[----:B------:R-:W-:Y:S01]  /*0180*/  IMAD R5, R9, 0x8, R3 ;  /* 0x0000000809057824 */ /* 0x000fe200078e0203 */
[-C--:B------:R-:W-:Y:S02]  /*0190*/  LEA R8, P0, R7, R14.reuse, 0x1 ;  /* 0x0000000e07087211 */ /* 0x080fe400078008ff */
[----:B------:R-:W-:Y:S02]  /*01a0*/  LEA R10, P1, R3, R14, 0x1 ;  /* 0x0000000e030a7211 */ /* 0x000fe400078208ff */
[----:B------:R-:W-:-:S02]  /*01b0*/  LEA.HI.X.SX32 R9, R7, R16, 0x1, P0 ;  /* 0x0000001007097211 */ /* 0x000fc400000f0eff */
[-C--:B------:R-:W-:Y:S02]  /*01c0*/  LEA R12, P2, R5, R14.reuse, 0x1 ;  /* 0x0000000e050c7211 */ /* 0x080fe400078408ff */
[----:B------:R-:W-:Y:S01]  /*01d0*/  LEA R14, P3, R15, R14, 0x1 ;  /* 0x0000000e0f0e7211 */ /* 0x000fe200078608ff */
[----:B------:R-:W2:Y:S01]  /*01e0*/  LDG.E.U16 R8, desc[UR10][R8.64] ;  /* 0x0000000a08087981 */ /* 0x000ea2000c1e1500 */
[-C--:B------:R-:W-:Y:S02]  /*01f0*/  LEA.HI.X.SX32 R11, R3, R16.reuse, 0x1, P1 ;  /* 0x00000010030b7211 */ /* 0x080fe400008f0eff */
[-C--:B------:R-:W-:Y:S02]  /*0200*/  LEA.HI.X.SX32 R13, R5, R16.reuse, 0x1, P2 ;  /* 0x00000010050d7211 */ /* 0x080fe400010f0eff */
[----:B------:R-:W-:Y:S01]  /*0210*/  LEA.HI.X.SX32 R15, R15, R16, 0x1, P3 ;  /* 0x000000100f0f7211 */ /* 0x000fe200018f0eff */
[----:B------:R-:W3:Y:S04]  /*0220*/  LDG.E.U16 R10, desc[UR10][R10.64] ;  /* 0x0000000a0a0a7981 */ /* 0x000ee8000c1e1500 */
[----:B------:R-:W4:Y:S04]  /*0230*/  LDG.E.U16 R12, desc[UR10][R12.64] ;  /* 0x0000000a0c0c7981 */ /* 0x000f28000c1e1500 */
[----:B------:R0:W5:Y:S01]  /*0240*/  LDG.E.U16 R14, desc[UR10][R14.64] ;  /* 0x0000000a0e0e7981 */ /* 0x000162000c1e1500 */
[----:B------:R-:W1:Y:S01]  /*0250*/  S2UR UR6, SR_CgaCtaId ;  /* 0x00000000000679c3 */ /* 0x000e620000008800 */
[C---:B------:R-:W-:Y:S01]  /*0260*/  LOP3.LUT R3, R0.reuse, 0xc0, RZ, 0xc0, !PT ;  /* 0x000000c000037812 */ /* 0x040fe200078ec0ff */
[----:B------:R-:W-:Y:S01]  /*0270*/  UMOV UR4, 0x400 ;  /* 0x0000040000047882 */ /* 0x000fe20000000000 */
[----:B------:R-:W-:-:S02]  /*0280*/  IMAD.SHL.U32 R5, R0, 0x2, RZ ;  /* 0x0000000200057824 */ /* 0x000fc400078e00ff */
[----:B------:R-:W-:-:S04]  /*0290*/  SHF.R.U32.HI R16, RZ, 0x2, R3 ;  /* 0x00000002ff107819 */ /* 0x000fc80000011603 */
[----:B------:R-:W-:Y:S01]  /*02a0*/  LOP3.LUT R7, R16, 0x1fe, R5, 0x78, !PT ;  /* 0x000001fe10077812 */ /* 0x000fe200078e7805 */
[----:B-1----:R-:W-:Y:S01]  /*02b0*/  ULEA UR6, UR6, UR4, 0x18 ;  /* 0x0000000406067291 */ /* 0x002fe2000f8ec03f */
[----:B------:R-:W-:Y:S01]  /*02c0*/  IMAD.MOV.U32 R64, RZ, RZ, -0x800000 ;  /* 0xff800000ff407424 */ /* 0x000fe200078e00ff */
[----:B0-----:R-:W-:Y:S01]  /*02d0*/  MOV R15, 0x3f800000 ;  /* 0x3f800000000f7802 */ /* 0x001fe20000000f00 */
[----:B------:R-:W-:Y:S01]  /*02e0*/  IMAD.MOV.U32 R28, RZ, RZ, 0x3f800000 ;  /* 0x3f800000ff1c7424 */ /* 0x000fe200078e00ff */
[----:B------:R-:W-:Y:S01]  /*02f0*/  CS2R R60, SRZ ;  /* 0x00000000003c7805 */ /* 0x000fe2000001ff00 */
[----:B------:R-:W-:Y:S01]  /*0300*/  IMAD.MOV.U32 R69, RZ, RZ, -0x800000 ;  /* 0xff800000ff457424 */ /* 0x000fe200078e00ff */
[----:B------:R-:W-:Y:S02]  /*0310*/  CS2R R62, SRZ ;  /* 0x00000000003e7805 */ /* 0x000fe4000001ff00 */
[----:B------:R-:W-:Y:S02]  /*0320*/  CS2R R56, SRZ ;  /* 0x0000000000387805 */ /* 0x000fe4000001ff00 */
[----:B------:R-:W-:-:S02]  /*0330*/  CS2R R58, SRZ ;  /* 0x00000000003a7805 */ /* 0x000fc4000001ff00 */
[----:B------:R-:W-:Y:S02]  /*0340*/  CS2R R52, SRZ ;  /* 0x0000000000347805 */ /* 0x000fe4000001ff00 */
[----:B------:R-:W-:Y:S02]  /*0350*/  CS2R R54, SRZ ;  /* 0x0000000000367805 */ /* 0x000fe4000001ff00 */
[----:B------:R-:W-:Y:S02]  /*0360*/  CS2R R48, SRZ ;  /* 0x0000000000307805 */ /* 0x000fe4000001ff00 */
[----:B------:R-:W-:Y:S02]  /*0370*/  CS2R R50, SRZ ;  /* 0x0000000000327805 */ /* 0x000fe4000001ff00 */
[C---:B------:R-:W-:Y:S01]  /*0380*/  LOP3.LUT R9, R0.reuse, 0x20, RZ, 0xc0, !PT ;  /* 0x0000002000097812 */ /* 0x040fe200078ec0ff */
[----:B------:R-:W-:Y:S01]  /*0390*/  IMAD.SHL.U32 R11, R0, 0x20, RZ ;  /* 0x00000020000b7824 */ /* 0x000fe200078e00ff */
[----:B--2---:R0:W-:Y:S02]  /*03a0*/  STS.U16 [R7+UR6+0x2000], R8 ;  /* 0x0020000807007988 */ /* 0x0041e40008000406 */
[----:B0-----:R-:W-:-:S05]  /*03b0*/  VIADD R8, R19, 0x20 ;  /* 0x0000002013087836 */ /* 0x001fca0000000000 */
[----:B------:R-:W-:Y:S01]  /*03c0*/  ISETP.GE.AND P0, PT, R8, 0x1, PT ;  /* 0x000000010800780c */ /* 0x000fe20003f06270 */
[----:B---3--:R0:W-:Y:S04]  /*03d0*/  STS.U16 [R7+UR6+0x2200], R10 ;  /* 0x0022000a07007988 */ /* 0x0081e80008000406 */
[----:B----4-:R1:W-:Y:S04]  /*03e0*/  STS.U16 [R7+UR6+0x2400], R12 ;  /* 0x0024000c07007988 */ /* 0x0103e80008000406 */
[----:B-----5:R1:W-:Y:S01]  /*03f0*/  STS.U16 [R7+UR6+0x2600], R14 ;  /* 0x0026000e07007988 */ /* 0x0203e20008000406 */
[----:B0-----:R-:W-:-:S03]  /*0400*/  IMAD.SHL.U32 R10, R0, 0x8, RZ ;  /* 0x00000008000a7824 */ /* 0x001fc600078e00ff */
[----:B------:R-:W-:Y:S05]  /*0410*/  @!P0 BRA `(.L_x_0) ;  /* 0x0000004000688947 */ /* 0x000fea0003800000 */
[----:B-1----:R-:W0:Y:S01]  /*0420*/  LDC.64 R12, c[0x0][0x250] ;  /* 0x00009400ff0c7b82 */ /* 0x002e220000000a00 */
[C---:B------:R-:W-:Y:S01]  /*0430*/  LOP3.LUT R14, R0.reuse, 0x1f, RZ, 0xc0, !PT ;  /* 0x0000001f000e7812 */ /* 0x040fe200078ec0ff */
[----:B------:R-:W-:Y:S01]  /*0440*/  ULDC UR4, c[0x0][0x258] ;  /* 0x0000960000047ab9 */ /* 0x000fe20000000800 */
[----:B------:R-:W-:Y:S01]  /*0450*/  SHF.R.U32.HI R20, RZ, 0x2, R0 ;  /* 0x00000002ff147819 */ /* 0x000fe20000011600 */
[----:B------:R-:W-:Y:S01]  /*0460*/  ULDC.64 UR8, c[0x0][0x220] ;  /* 0x0000880000087ab9 */ /* 0x000fe20000000a00 */
[----:B------:R-:W-:Y:S01]  /*0470*/  LOP3.LUT P0, RZ, R0, 0x80, RZ, 0xc0, !PT ;  /* 0x0000008000ff7812 */ /* 0x000fe2000780c0ff */
[----:B------:R-:W-:Y:S01]  /*0480*/  IMAD R21, R14, UR4, RZ ;  /* 0x000000040e157c24 */ /* 0x000fe2000f8e02ff */
[----:B------:R-:W-:Y:S01]  /*0490*/  SHF.R.U32.HI R18, RZ, 0x1, R9 ;  /* 0x00000001ff127819 */ /* 0x000fe20000011609 */
[----:B------:R-:W1:Y:S01]  /*04a0*/  LDC.64 R16, c[0x0][0x260] ;  /* 0x00009800ff107b82 */ /* 0x000e620000000a00 */
[----:B------:R-:W-:Y:S01]  /*04b0*/  LOP3.LUT R22, R0, 0x7f, RZ, 0xc0, !PT ;  /* 0x0000007f00167812 */ /* 0x000fe200078ec0ff */
[----:B------:R-:W-:Y:S01]  /*04c0*/  IMAD.SHL.U32 R23, R21, 0x2, RZ ;  /* 0x0000000215177824 */ /* 0x000fe200078e00ff */
[----:B------:R-:W-:Y:S01]  /*04d0*/  ULDC.64 UR4, c[0x0][0x218] ;  /* 0x0000860000047ab9 */ /* 0x000fe20000000a00 */
[----:B------:R-:W-:-:S02]  /*04e0*/  SEL R25, RZ, 0x110, !P0 ;  /* 0x00000110ff197807 */ /* 0x000fc40004000000 */
[----:B------:R-:W-:Y:S02]  /*04f0*/  CS2R R60, SRZ ;  /* 0x00000000003c7805 */ /* 0x000fe4000001ff00 */
[----:B------:R-:W-:Y:S02]  /*0500*/  LOP3.LUT R48, R0, 0x7, RZ, 0xc0, !PT ;  /* 0x0000000700307812 */ /* 0x000fe400078ec0ff */
[----:B------:R-:W-:Y:S02]  /*0510*/  CS2R R62, SRZ ;  /* 0x00000000003e7805 */ /* 0x000fe4000001ff00 */
[----:B------:R-:W-:Y:S01]  /*0520*/  SHF.L.U32 R14, R22, 0x1, RZ ;  /* 0x00000001160e7819 */ /* 0x000fe200000006ff */
[----:B------:R-:W2:Y:S01]  /*0530*/  LDC R42, c[0x0][0x268] ;  /* 0x00009a00ff2a7b82 */ /* 0x000ea20000000800 */
[----:B------:R-:W-:Y:S02]  /*0540*/  LEA.HI R24, R0, 0x78, RZ, 0x1b ;  /* 0x0000007800187811 */ /* 0x000fe400078fd8ff */
[----:B------:R-:W-:-:S02]  /*0550*/  CS2R R56, SRZ ;  /* 0x0000000000387805 */ /* 0x000fc4000001ff00 */
[----:B------:R-:W-:Y:S02]  /*0560*/  LOP3.LUT R14, R25, R14, RZ, 0x3c, !PT ;  /* 0x0000000e190e7212 */ /* 0x000fe400078e3cff */
[----:B------:R-:W-:Y:S02]  /*0570*/  CS2R R58, SRZ ;  /* 0x00000000003a7805 */ /* 0x000fe4000001ff00 */
[----:B------:R-:W-:Y:S02]  /*0580*/  CS2R R52, SRZ ;  /* 0x0000000000347805 */ /* 0x000fe4000001ff00 */
[----:B------:R-:W-:Y:S01]  /*0590*/  CS2R R54, SRZ ;  /* 0x0000000000367805 */ /* 0x000fe2000001ff00 */
[----:B0-----:R-:W-:Y:S01]  /*05a0*/  IMAD R15, R12, UR7, RZ ;  /* 0x000000070c0f7c24 */ /* 0x001fe2000f8e02ff */
[----:B------:R-:W-:Y:S01]  /*05b0*/  SGXT.U32 R12, R20, 0x3 ;  /* 0x00000003140c781a */ /* 0x000fe20000000000 */
[----:B------:R-:W-:Y:S01]  /*05c0*/  IMAD R26, R4, R13, RZ ;  /* 0x0000000d041a7224 */ /* 0x000fe200078e02ff */
[----:B------:R-:W-:Y:S01]  /*05d0*/  CS2R R50, SRZ ;  /* 0x0000000000327805 */ /* 0x000fe2000001ff00 */
[----:B------:R-:W-:Y:S01]  /*05e0*/  IMAD.SHL.U32 R20, R15, 0x2, RZ ;  /* 0x000000020f147824 */ /* 0x000fe200078e00ff */
[----:B------:R-:W-:Y:S01]  /*05f0*/  LOP3.LUT R12, R19, R18, R12, 0xfe, !PT ;  /* 0x00000012130c7212 */ /* 0x000fe200078efe0c */
[----:B------:R-:W-:Y:S01]  /*0600*/  IMAD.HI R15, R15, 0x2, RZ ;  /* 0x000000020f0f7827 */ /* 0x000fe200078e02ff */
[----:B------:R-:W-:-:S02]  /*0610*/  LOP3.LUT R19, R10, 0x30, RZ, 0xc0, !PT ;  /* 0x000000300a137812 */ /* 0x000fc400078ec0ff */
[----:B------:R-:W-:Y:S01]  /*0620*/  IADD3 R163, P0, P1, R23, UR4, R20 ;  /* 0x0000000417a37c10 */ /* 0x000fe2000f91e014 */
[----:B------:R-:W-:Y:S01]  /*0630*/  IMAD.HI R20, R21, 0x2, RZ ;  /* 0x0000000215147827 */ /* 0x000fe200078e02ff */
[----:B------:R-:W-:Y:S01]  /*0640*/  LOP3.LUT R23, R5, 0x10, RZ, 0xc0, !PT ;  /* 0x0000001005177812 */ /* 0x000fe200078ec0ff */
[----:B------:R-:W-:Y:S01]  /*0650*/  UMOV UR4, URZ ;  /* 0x0000003f00047c82 */ /* 0x000fe20008000000 */
[----:B------:R-:W-:Y:S01]  /*0660*/  LEA R190, P2, R26, R163, 0x1 ;  /* 0x000000a31abe7211 */ /* 0x000fe200078408ff */
[----:B-1----:R-:W-:Y:S01]  /*0670*/  IMAD R16, R16, UR7, RZ ;  /* 0x0000000710107c24 */ /* 0x002fe2000f8e02ff */
[----:B------:R-:W-:Y:S01]  /*0680*/  IADD3.X R33, R20, UR5, R15, P0, P1 ;  /* 0x0000000514217c10 */ /* 0x000fe200087e240f */
[----:B------:R-:W-:Y:S01]  /*0690*/  IMAD R27, R22, R17, RZ ;  /* 0x00000011161b7224 */ /* 0x000fe200078e02ff */
[----:B------:R-:W-:Y:S01]  /*06a0*/  LEA.HI R20, R0, 0x38, RZ, 0x1b ;  /* 0x0000003800147811 */ /* 0x000fe200078fd8ff */
[----:B------:R-:W-:Y:S01]  /*06b0*/  IMAD R64, R48, 0x40, R19 ;  /* 0x0000004030407824 */ /* 0x000fe200078e0213 */
[--C-:B------:R-:W-:Y:S01]  /*06c0*/  LOP3.LUT R23, R23, 0x20, R0.reuse, 0xf8, !PT ;  /* 0x0000002017177812 */ /* 0x100fe200078ef800 */
[C---:B------:R-:W-:Y:S01]  /*06d0*/  IMAD.SHL.U32 R19, R16.reuse, 0x2, RZ ;  /* 0x0000000210137824 */ /* 0x040fe200078e00ff */
[----:B------:R-:W-:Y:S01]  /*06e0*/  SHF.R.U32.HI R15, RZ, 0x7, R0 ;  /* 0x00000007ff0f7819 */ /* 0x000fe20000011600 */
[----:B------:R-:W-:Y:S01]  /*06f0*/  IMAD.SHL.U32 R22, R27, 0x2, RZ ;  /* 0x000000021b167824 */ /* 0x000fe200078e00ff */
[----:B------:R-:W-:Y:S01]  /*0700*/  LOP3.LUT R18, R11, 0x200, RZ, 0xc0, !PT ;  /* 0x000002000b127812 */ /* 0x000fe200078ec0ff */
[----:B------:R-:W-:Y:S01]  /*0710*/  IMAD.HI R25, R16, 0x2, RZ ;  /* 0x0000000210197827 */ /* 0x000fe200078e02ff */
[----:B------:R-:W-:Y:S01]  /*0720*/  LOP3.LUT R23, R64, R23, RZ, 0x3c, !PT ;  /* 0x0000001740177212 */ /* 0x000fe200078e3cff */
[----:B------:R-:W-:Y:S01]  /*0730*/  ULDC UR5, c[0x0][0x238] ;  /* 0x00008e0000057ab9 */ /* 0x000fe20000000800 */
[----:B------:R-:W-:Y:S01]  /*0740*/  IADD3 R144, P0, P1, R22, UR8, R19 ;  /* 0x0000000816907c10 */ /* 0x000fe2000f91e013 */
[----:B------:R-:W-:Y:S01]  /*0750*/  IMAD R19, R20, R13, RZ ;  /* 0x0000000d14137224 */ /* 0x000fe200078e02ff */
[----:B------:R-:W-:Y:S01]  /*0760*/  LEA R20, R13, R26, 0x3 ;  /* 0x0000001a0d147211 */ /* 0x000fe200078e18ff */
[----:B------:R-:W-:Y:S01]  /*0770*/  IMAD.HI R28, R27, 0x2, RZ ;  /* 0x000000021b1c7827 */ /* 0x000fe200078e02ff */
[----:B------:R-:W-:-:S02]  /*0780*/  LEA.HI R22, R0, 0x58, RZ, 0x1b ;  /* 0x0000005800167811 */ /* 0x000fc400078fd8ff */
[----:B------:R-:W-:Y:S01]  /*0790*/  LEA R188, P6, R20, R163, 0x1 ;  /* 0x000000a314bc7211 */ /* 0x000fe200078c08ff */
[----:B------:R-:W-:Y:S01]  /*07a0*/  IMAD R16, R13, 0x8, R20 ;  /* 0x000000080d107824 */ /* 0x000fe200078e0214 */
[----:B------:R-:W-:Y:S01]  /*07b0*/  SGXT.U32 R15, R15, 0x1 ;  /* 0x000000010f0f781a */ /* 0x000fe20000000000 */
[----:B------:R-:W-:Y:S01]  /*07c0*/  IMAD R21, R22, R13, RZ ;  /* 0x0000000d16157224 */ /* 0x000fe200078e02ff */
[----:B------:R-:W-:Y:S01]  /*07d0*/  LEA.HI.X.SX32 R189, R20, R33, 0x1, P6 ;  /* 0x0000002114bd7211 */ /* 0x000fe200030f0eff */
[----:B------:R-:W-:Y:S01]  /*07e0*/  IMAD R22, R13, 0x10, R16 ;  /* 0x000000100d167824 */ /* 0x000fe200078e0210 */
[----:B------:R-:W-:Y:S01]  /*07f0*/  LEA R186, P5, R16, R163, 0x1 ;  /* 0x000000a310ba7211 */ /* 0x000fe200078a08ff */
[----:B--2---:R-:W-:Y:S01]  /*0800*/  IMAD R29, R15, R42, RZ ;  /* 0x0000002a0f1d7224 */ /* 0x004fe200078e02ff */
[-C--:B------:R-:W-:Y:S01]  /*0810*/  LEA.HI.X.SX32 R191, R26, R33.reuse, 0x1, P2 ;  /* 0x000000211abf7211 */ /* 0x080fe200010f0eff */
[----:B------:R-:W-:Y:S01]  /*0820*/  IMAD R20, R13, 0x8, R22 ;  /* 0x000000080d147824 */ /* 0x000fe200078e0216 */
[----:B------:R-:W-:Y:S01]  /*0830*/  LEA.HI.X.SX32 R187, R16, R33, 0x1, P5 ;  /* 0x0000002110bb7211 */ /* 0x000fe200028f0eff */
[----:B------:R-:W-:Y:S01]  /*0840*/  IMAD R27, R42, 0x2, R29 ;  /* 0x000000022a1b7824 */ /* 0x000fe200078e021d */
[----:B------:R-:W-:Y:S01]  /*0850*/  LEA R168, P2, R21, R163, 0x1 ;  /* 0x000000a315a87211 */ /* 0x000fe200078408ff */
[-C--:B------:R-:W-:Y:S01]  /*0860*/  IMAD R15, R6, R13.reuse, RZ ;  /* 0x0000000d060f7224 */ /* 0x080fe200078e02ff */
[----:B------:R-:W-:Y:S01]  /*0870*/  LEA R16, R13, R20, 0x3 ;  /* 0x000000140d107211 */ /* 0x000fe200078e18ff */
[----:B------:R-:W-:Y:S01]  /*0880*/  IMAD R30, R42, 0x2, R27 ;  /* 0x000000022a1e7824 */ /* 0x000fe200078e021b */
[----:B------:R-:W-:Y:S01]  /*0890*/  IADD3 R18, R23, UR6, R18 ;  /* 0x0000000617127c10 */ /* 0x000fe2000fffe012 */
[----:B------:R-:W-:Y:S01]  /*08a0*/  IMAD R23, R24, R13, RZ ;  /* 0x0000000d18177224 */ /* 0x000fe200078e02ff */
[----:B------:R-:W-:Y:S01]  /*08b0*/  LEA.HI.X.SX32 R169, R21, R33, 0x1, P2 ;  /* 0x0000002115a97211 */ /* 0x000fe200010f0eff */
[----:B------:R-:W-:Y:S01]  /*08c0*/  IMAD R24, R13, 0x10, R16 ;  /* 0x000000100d187824 */ /* 0x000fe200078e0210 */
[----:B------:R-:W-:-:S02]  /*08d0*/  LEA R182, P2, R22, R163, 0x1 ;  /* 0x000000a316b67211 */ /* 0x000fc400078408ff */
[----:B------:R-:W-:Y:S01]  /*08e0*/  LEA R176, P3, R19, R163, 0x1 ;  /* 0x000000a313b07211 */ /* 0x000fe200078608ff */
[C---:B------:R-:W-:Y:S01]  /*08f0*/  IMAD R26, R13.reuse, 0x8, R24 ;  /* 0x000000080d1a7824 */ /* 0x040fe200078e0218 */
[----:B------:R-:W-:Y:S02]  /*0900*/  LEA.HI.X.SX32 R183, R22, R33, 0x1, P2 ;  /* 0x0000002116b77211 */ /* 0x000fe400010f0eff */
[----:B------:R-:W-:Y:S01]  /*0910*/  LEA R180, P2, R20, R163, 0x1 ;  /* 0x000000a314b47211 */ /* 0x000fe200078408ff */
[----:B------:R-:W-:Y:S01]  /*0920*/  IMAD R22, R13, 0x8, R26 ;  /* 0x000000080d167824 */ /* 0x000fe200078e021a */
[----:B------:R-:W-:Y:S01]  /*0930*/  LEA.HI.X.SX32 R177, R19, R33, 0x1, P3 ;  /* 0x0000002113b17211 */ /* 0x000fe200018f0eff */
[----:B------:R-:W-:Y:S01]  /*0940*/  IMAD R19, R42, 0x2, R30 ;  /* 0x000000022a137824 */ /* 0x000fe200078e021e */
[----:B------:R-:W-:Y:S02]  /*0950*/  LEA R178, P3, R16, R163, 0x1 ;  /* 0x000000a310b27211 */ /* 0x000fe400078608ff */
[----:B------:R-:W-:Y:S01]  /*0960*/  LEA.HI.X.SX32 R181, R20, R33, 0x1, P2 ;  /* 0x0000002114b57211 */ /* 0x000fe200010f0eff */
[----:B------:R-:W-:Y:S01]  /*0970*/  IMAD R20, R13, 0x10, R22 ;  /* 0x000000100d147824 */ /* 0x000fe200078e0216 */
[----:B------:R-:W-:Y:S01]  /*0980*/  LEA R184, P4, R15, R163, 0x1 ;  /* 0x000000a30fb87211 */ /* 0x000fe200078808ff */
[----:B------:R-:W-:Y:S01]  /*0990*/  IMAD R21, R42, 0x2, R19 ;  /* 0x000000022a157824 */ /* 0x000fe200078e0213 */
[----:B------:R-:W-:Y:S01]  /*09a0*/  LEA.HI.X.SX32 R179, R16, R33, 0x1, P3 ;  /* 0x0000002110b37211 */ /* 0x000fe200018f0eff */
[----:B------:R-:W-:Y:S01]  /*09b0*/  IMAD R16, R13, 0x8, R20 ;  /* 0x000000080d107824 */ /* 0x000fe200078e0214 */
[----:B------:R-:W-:-:S02]  /*09c0*/  LEA R160, P6, R23, R163, 0x1 ;  /* 0x000000a317a07211 */ /* 0x000fc400078c08ff */
[-C--:B------:R-:W-:Y:S01]  /*09d0*/  LEA.HI.X.SX32 R185, R15, R33.reuse, 0x1, P4 ;  /* 0x000000210fb97211 */ /* 0x080fe200020f0eff */
[----:B------:R-:W-:Y:S01]  /*09e0*/  IMAD R15, R13, 0x8, R16 ;  /* 0x000000080d0f7824 */ /* 0x000fe200078e0210 */
[----:B------:R-:W-:Y:S02]  /*09f0*/  LEA.HI.X.SX32 R161, R23, R33, 0x1, P6 ;  /* 0x0000002117a17211 */ /* 0x000fe400030f0eff */
[----:B------:R-:W-:Y:S02]  /*0a00*/  LEA R23, R42, R21, 0x1 ;  /* 0x000000152a177211 */ /* 0x000fe400078e08ff */
[-C--:B------:R-:W-:Y:S02]  /*0a10*/  LEA R174, P2, R24, R163.reuse, 0x1 ;  /* 0x000000a318ae7211 */ /* 0x080fe400078408ff */
[-C--:B------:R-:W-:Y:S01]  /*0a20*/  LEA R172, P3, R26, R163.reuse, 0x1 ;  /* 0x000000a31aac7211 */ /* 0x080fe200078608ff */
[----:B------:R-:W-:Y:S01]  /*0a30*/  IMAD R31, R42, 0x2, R23 ;  /* 0x000000022a1f7824 */ /* 0x000fe200078e0217 */
[----:B------:R-:W-:-:S02]  /*0a40*/  LEA R162, P5, R15, R163, 0x1 ;  /* 0x000000a30fa27211 */ /* 0x000fc400078a08ff */
[-C--:B------:R-:W-:Y:S02]  /*0a50*/  LEA.HI.X.SX32 R175, R24, R33.reuse, 0x1, P2 ;  /* 0x0000002118af7211 */ /* 0x080fe400010f0eff */
[----:B------:R-:W-:Y:S02]  /*0a60*/  LEA.HI.X.SX32 R173, R26, R33, 0x1, P3 ;  /* 0x000000211aad7211 */ /* 0x000fe400018f0eff */
[-C--:B------:R-:W-:Y:S02]  /*0a70*/  LEA R170, P2, R22, R163.reuse, 0x1 ;  /* 0x000000a316aa7211 */ /* 0x080fe400078408ff */
[-C--:B------:R-:W-:Y:S02]  /*0a80*/  LEA R166, P3, R20, R163.reuse, 0x1 ;  /* 0x000000a314a67211 */ /* 0x080fe400078608ff */
[----:B------:R-:W-:Y:S02]  /*0a90*/  LEA R164, P4, R16, R163, 0x1 ;  /* 0x000000a310a47211 */ /* 0x000fe400078808ff */
[-C--:B------:R-:W-:Y:S01]  /*0aa0*/  LEA.HI.X.SX32 R163, R15, R33.reuse, 0x1, P5 ;  /* 0x000000210fa37211 */ /* 0x080fe200028f0eff */
[----:B------:R-:W-:Y:S01]  /*0ab0*/  IMAD R15, R42, 0x2, R31 ;  /* 0x000000022a0f7824 */ /* 0x000fe200078e021f */
[----:B------:R-:W-:-:S02]  /*0ac0*/  LEA.HI.X.SX32 R165, R16, R33, 0x1, P4 ;  /* 0x0000002110a57211 */ /* 0x000fc400020f0eff */
[----:B------:R-:W-:Y:S02]  /*0ad0*/  IADD3.X R28, R28, UR9, R25, P0, P1 ;  /* 0x000000091c1c7c10 */ /* 0x000fe400087e2419 */
[----:B------:R-:W-:Y:S02]  /*0ae0*/  LEA R16, R42, R15, 0x1 ;  /* 0x0000000f2a107211 */ /* 0x000fe400078e08ff */
[-C--:B------:R-:W-:Y:S02]  /*0af0*/  LEA R158, P0, R29, R144.reuse, 0x1 ;  /* 0x000000901d9e7211 */ /* 0x080fe400078008ff */
[-C--:B------:R-:W-:Y:S01]  /*0b00*/  LEA.HI.X.SX32 R167, R20, R33.reuse, 0x1, P3 ;  /* 0x0000002114a77211 */ /* 0x080fe200018f0eff */
[----:B------:R-:W-:Y:S01]  /*0b10*/  IMAD R20, R42, 0x2, R16 ;  /* 0x000000022a147824 */ /* 0x000fe200078e0210 */
[----:B------:R-:W-:Y:S02]  /*0b20*/  LEA R156, P1, R27, R144, 0x1 ;  /* 0x000000901b9c7211 */ /* 0x000fe400078208ff */
[----:B------:R-:W-:Y:S01]  /*0b30*/  LEA.HI.X.SX32 R159, R29, R28, 0x1, P0 ;  /* 0x0000001c1d9f7211 */ /* 0x000fe200000f0eff */
[----:B------:R-:W-:Y:S01]  /*0b40*/  IMAD.MOV.U32 R29, RZ, RZ, -0x800000 ;  /* 0xff800000ff1d7424 */ /* 0x000fe200078e00ff */
[----:B------:R-:W-:Y:S01]  /*0b50*/  LEA.HI.X.SX32 R171, R22, R33, 0x1, P2 ;  /* 0x0000002116ab7211 */ /* 0x000fe200010f0eff */
[----:B------:R-:W-:Y:S01]  /*0b60*/  IMAD R22, R42, 0x2, R20 ;  /* 0x000000022a167824 */ /* 0x000fe200078e0214 */
[----:B------:R-:W-:-:S02]  /*0b70*/  LEA R152, P0, R19, R144, 0x1 ;  /* 0x0000009013987211 */ /* 0x000fc400078008ff */
[----:B------:R-:W-:Y:S02]  /*0b80*/  LEA.HI.X.SX32 R157, R27, R28, 0x1, P1 ;  /* 0x0000001c1b9d7211 */ /* 0x000fe400008f0eff */
[-C--:B------:R-:W-:Y:S02]  /*0b90*/  LEA R154, P2, R30, R144.reuse, 0x1 ;  /* 0x000000901e9a7211 */ /* 0x080fe400078408ff */
[----:B------:R-:W-:Y:S02]  /*0ba0*/  LEA R150, P1, R21, R144, 0x1 ;  /* 0x0000009015967211 */ /* 0x000fe400078208ff */
[-C--:B------:R-:W-:Y:S01]  /*0bb0*/  LEA.HI.X.SX32 R153, R19, R28.reuse, 0x1, P0 ;  /* 0x0000001c13997211 */ /* 0x080fe200000f0eff */
[----:B------:R-:W-:Y:S01]  /*0bc0*/  IMAD R19, R42, 0x2, R22 ;  /* 0x000000022a137824 */ /* 0x000fe200078e0216 */
[-C--:B------:R-:W-:Y:S02]  /*0bd0*/  LEA.HI.X.SX32 R155, R30, R28.reuse, 0x1, P2 ;  /* 0x0000001c1e9b7211 */ /* 0x080fe400010f0eff */
[----:B------:R-:W-:Y:S01]  /*0be0*/  LEA.HI.X.SX32 R151, R21, R28, 0x1, P1 ;  /* 0x0000001c15977211 */ /* 0x000fe200008f0eff */
[----:B------:R-:W-:Y:S01]  /*0bf0*/  IMAD R21, R42, 0x2, R19 ;  /* 0x000000022a157824 */ /* 0x000fe200078e0213 */
[----:B------:R-:W-:-:S02]  /*0c00*/  LEA R148, P2, R23, R144, 0x1 ;  /* 0x0000009017947211 */ /* 0x000fc400078408ff */
[----:B------:R-:W-:Y:S02]  /*0c10*/  LEA R32, P1, R15, R144, 0x1 ;  /* 0x000000900f207211 */ /* 0x000fe400078208ff */
[-C--:B------:R-:W-:Y:S02]  /*0c20*/  LEA.HI.X.SX32 R149, R23, R28.reuse, 0x1, P2 ;  /* 0x0000001c17957211 */ /* 0x080fe400010f0eff */
[----:B------:R-:W-:Y:S01]  /*0c30*/  LEA.HI.X.SX32 R33, R15, R28, 0x1, P1 ;  /* 0x0000001c0f217211 */ /* 0x000fe200008f0eff */
[----:B------:R-:W-:Y:S01]  /*0c40*/  IMAD R15, R42, 0x2, R21 ;  /* 0x000000022a0f7824 */ /* 0x000fe200078e0215 */
[CC--:B------:R-:W-:Y:S02]  /*0c50*/  LEA R34, P2, R16.reuse, R144.reuse, 0x1 ;  /* 0x0000009010227211 */ /* 0x0c0fe400078408ff */
[----:B------:R-:W-:Y:S02]  /*0c60*/  LEA R146, P0, R31, R144, 0x1 ;  /* 0x000000901f927211 */ /* 0x000fe400078008ff */
[----:B------:R-:W-:-:S02]  /*0c70*/  LEA.HI.X.SX32 R35, R16, R28, 0x1, P2 ;  /* 0x0000001c10237211 */ /* 0x000fc400010f0eff */
[----:B------:R-:W-:Y:S02]  /*0c80*/  LEA.HI.X.SX32 R147, R31, R28, 0x1, P0 ;  /* 0x0000001c1f937211 */ /* 0x000fe400000f0eff */
[CC--:B------:R-:W-:Y:S02]  /*0c90*/  LEA R40, P2, R19.reuse, R144.reuse, 0x1 ;  /* 0x0000009013287211 */ /* 0x0c0fe400078408ff */
[----:B------:R-:W-:Y:S02]  /*0ca0*/  LEA R16, R42, R15, 0x1 ;  /* 0x0000000f2a107211 */ /* 0x000fe400078e08ff */
[-C--:B------:R-:W-:Y:S02]  /*0cb0*/  LEA R36, P0, R20, R144.reuse, 0x1 ;  /* 0x0000009014247211 */ /* 0x080fe400078008ff */
[----:B------:R-:W-:Y:S02]  /*0cc0*/  LEA R38, P1, R22, R144, 0x1 ;  /* 0x0000009016267211 */ /* 0x000fe400078208ff */
[-C--:B------:R-:W-:Y:S01]  /*0cd0*/  LEA.HI.X.SX32 R41, R19, R28.reuse, 0x1, P2 ;  /* 0x0000001c13297211 */ /* 0x080fe200010f0eff */
[----:B------:R-:W-:Y:S01]  /*0ce0*/  IMAD R19, R42, 0x2, R16 ;  /* 0x000000022a137824 */ /* 0x000fe200078e0210 */
[----:B------:R-:W-:Y:S01]  /*0cf0*/  LEA.HI.X.SX32 R37, R20, R28, 0x1, P0 ;  /* 0x0000001c14257211 */ /* 0x000fe200000f0eff */
[----:B------:R-:W-:Y:S01]  /*0d00*/  IMAD R20, R48, 0x110, RZ ;  /* 0x0000011030147824 */ /* 0x000fe200078e02ff */
[----:B------:R-:W-:-:S02]  /*0d10*/  LEA R42, P0, R21, R144, 0x1 ;  /* 0x00000090152a7211 */ /* 0x000fc400078008ff */
[----:B------:R-:W-:Y:S02]  /*0d20*/  CS2R R48, SRZ ;  /* 0x0000000000307805 */ /* 0x000fe4000001ff00 */
[----:B------:R-:W-:Y:S01]  /*0d30*/  LEA.HI.X.SX32 R39, R22, R28, 0x1, P1 ;  /* 0x0000001c16277211 */ /* 0x000fe200008f0eff */
[----:B------:R-:W-:Y:S01]  /*0d40*/  IMAD.MOV.U32 R22, RZ, RZ, RZ ;  /* 0x000000ffff167224 */ /* 0x000fe200078e00ff */
[-C--:B------:R-:W-:Y:S02]  /*0d50*/  LEA R44, P1, R15, R144.reuse, 0x1 ;  /* 0x000000900f2c7211 */ /* 0x080fe400078208ff */
[-C--:B------:R-:W-:Y:S02]  /*0d60*/  LEA R46, P2, R16, R144.reuse, 0x1 ;  /* 0x00000090102e7211 */ /* 0x080fe400078408ff */
[----:B------:R-:W-:Y:S02]  /*0d70*/  LEA R144, P3, R19, R144, 0x1 ;  /* 0x0000009013907211 */ /* 0x000fe400078608ff */
[----:B------:R-:W-:-:S02]  /*0d80*/  LEA.HI.X.SX32 R43, R21, R28, 0x1, P0 ;  /* 0x0000001c152b7211 */ /* 0x000fc400000f0eff */
[----:B------:R-:W-:Y:S02]  /*0d90*/  LOP3.LUT R21, R20, 0x30, R5, 0x78, !PT ;  /* 0x0000003014157812 */ /* 0x000fe400078e7805 */
[-C--:B------:R-:W-:Y:S01]  /*0da0*/  LEA.HI.X.SX32 R45, R15, R28.reuse, 0x1, P1 ;  /* 0x0000001c0f2d7211 */ /* 0x080fe200008f0eff */
[----:B------:R-:W-:Y:S01]  /*0db0*/  IMAD.MOV.U32 R15, RZ, RZ, 0x3f800000 ;  /* 0x3f800000ff0f7424 */ /* 0x000fe200078e00ff */
[-C--:B------:R-:W-:Y:S01]  /*0dc0*/  LEA.HI.X.SX32 R47, R16, R28.reuse, 0x1, P2 ;  /* 0x0000001c102f7211 */ /* 0x080fe200010f0eff */
[----:B------:R-:W-:Y:S01]  /*0dd0*/  IMAD.MOV.U32 R16, RZ, RZ, RZ ;  /* 0x000000ffff107224 */ /* 0x000fe200078e00ff */
[----:B------:R-:W-:Y:S01]  /*0de0*/  LEA.HI.X.SX32 R145, R19, R28, 0x1, P3 ;  /* 0x0000001c13917211 */ /* 0x000fe200018f0eff */
[----:B------:R-:W-:Y:S01]  /*0df0*/  IMAD.MOV.U32 R28, RZ, RZ, 0x3f800000 ;  /* 0x3f800000ff1c7424 */ /* 0x000fe200078e00ff */
[----:B------:R-:W-:Y:S02]  /*0e00*/  LOP3.LUT R19, R5, 0x6, RZ, 0xc0, !PT ;  /* 0x0000000605137812 */ /* 0x000fe400078ec0ff */
[----:B------:R-:W-:-:S02]  /*0e10*/  MOV R30, 0xff800000 ;  /* 0xff800000001e7802 */ /* 0x000fc40000000f00 */
[----:B------:R-:W-:Y:S02]  /*0e20*/  LOP3.LUT R23, R64, 0x30, R5, 0x78, !PT ;  /* 0x0000003040177812 */ /* 0x000fe400078e7805 */
[----:B------:R-:W-:Y:S02]  /*0e30*/  LOP3.LUT R24, R12, 0x8, RZ, 0xfc, !PT ;  /* 0x000000080c187812 */ /* 0x000fe400078efcff */
[C---:B------:R-:W-:Y:S02]  /*0e40*/  LOP3.LUT R25, R14.reuse, 0x20, RZ, 0x3c, !PT ;  /* 0x000000200e197812 */ /* 0x040fe400078e3cff */
[C---:B------:R-:W-:Y:S02]  /*0e50*/  LOP3.LUT R26, R14.reuse, 0x40, RZ, 0x3c, !PT ;  /* 0x000000400e1a7812 */ /* 0x040fe400078e3cff */
[----:B------:R-:W-:Y:S02]  /*0e60*/  LOP3.LUT R27, R14, 0x60, RZ, 0x3c, !PT ;  /* 0x000000600e1b7812 */ /* 0x000fe400078e3cff */
[----:B------:R-:W-:-:S07]  /*0e70*/  LOP3.LUT R20, R21, 0x40, RZ, 0x3c, !PT ;  /* 0x0000004015147812 */ /* 0x000fce00078e3cff */
.L_x_1:
[----:B------:R-:W-:-:S04]  /*0e80*/  IMAD.WIDE R64, R22, 0x2, R190 ;  /* 0x0000000216407825 */ /* 0x000fc800078e02be */
[C---:B------:R-:W-:Y:S01]  /*0e90*/  IMAD.WIDE R68, R22.reuse, 0x2, R186 ;  /* 0x0000000216447825 */ /* 0x040fe200078e02ba */
[----:B------:R0:W2:Y:S03]  /*0ea0*/  LDG.E.U16 R84, desc[UR10][R64.64] ;  /* 0x0000000a40547981 */ /* 0x0000a6000c1e1500 */
[C---:B------:R-:W-:Y:S01]  /*0eb0*/  IMAD.WIDE R70, R22.reuse, 0x2, R184 ;  /* 0x0000000216467825 */ /* 0x040fe200078e02b8 */
[----:B------:R1:W3:Y:S03]  /*0ec0*/  LDG.E.U16 R88, desc[UR10][R68.64] ;  /* 0x0000000a44587981 */ /* 0x0002e6000c1e1500 */
[C---:B------:R-:W-:Y:S01]  /*0ed0*/  IMAD.WIDE R66, R22.reuse, 0x2, R188 ;  /* 0x0000000216427825 */ /* 0x040fe200078e02bc */
[----:B------:R4:W5:Y:S03]  /*0ee0*/  LDG.E.U16 R90, desc[UR10][R70.64] ;  /* 0x0000000a465a7981 */ /* 0x000966000c1e1500 */
[C---:B------:R-:W-:Y:S01]  /*0ef0*/  IMAD.WIDE R72, R22.reuse, 0x2, R182 ;  /* 0x0000000216487825 */ /* 0x040fe200078e02b6 */
[----:B------:R4:W5:Y:S03]  /*0f00*/  LDG.E.U16 R86, desc[UR10][R66.64] ;  /* 0x0000000a42567981 */ /* 0x000966000c1e1500 */
[C---:B------:R-:W-:Y:S01]  /*0f10*/  IMAD.WIDE R74, R22.reuse, 0x2, R180 ;  /* 0x00000002164a7825 */ /* 0x040fe200078e02b4 */
[----:B------:R4:W5:Y:S03]  /*0f20*/  LDG.E.U16 R92, desc[UR10][R72.64] ;  /* 0x0000000a485c7981 */ /* 0x000966000c1e1500 */
[C---:B0-----:R-:W-:Y:S01]  /*0f30*/  IMAD.WIDE R64, R22.reuse, 0x2, R178 ;  /* 0x0000000216407825 */ /* 0x041fe200078e02b2 */
[----:B------:R0:W5:Y:S03]  /*0f40*/  LDG.E.U16 R94, desc[UR10][R74.64] ;  /* 0x0000000a4a5e7981 */ /* 0x000166000c1e1500 */
[----:B------:R-:W-:-:S02]  /*0f50*/  IMAD.WIDE R76, R22, 0x2, R176 ;  /* 0x00000002164c7825 */ /* 0x000fc400078e02b0 */
[----:B------:R-:W5:Y:S02]  /*0f60*/  LDG.E.U16 R64, desc[UR10][R64.64] ;  /* 0x0000000a40407981 */ /* 0x000f64000c1e1500 */
[C---:B------:R-:W-:Y:S02]  /*0f70*/  IMAD.WIDE R78, R22.reuse, 0x2, R174 ;  /* 0x00000002164e7825 */ /* 0x040fe400078e02ae */
[----:B------:R-:W5:Y:S02]  /*0f80*/  LDG.E.U16 R76, desc[UR10][R76.64] ;  /* 0x0000000a4c4c7981 */ /* 0x000f64000c1e1500 */
[C---:B------:R-:W-:Y:S02]  /*0f90*/  IMAD.WIDE R80, R22.reuse, 0x2, R172 ;  /* 0x0000000216507825 */ /* 0x040fe400078e02ac */
[----:B------:R-:W5:Y:S02]  /*0fa0*/  LDG.E.U16 R78, desc[UR10][R78.64] ;  /* 0x0000000a4e4e7981 */ /* 0x000f64000c1e1500 */
[----:B------:R-:W-:-:S02]  /*0fb0*/  IMAD.WIDE R82, R22, 0x2, R170 ;  /* 0x0000000216527825 */ /* 0x000fc400078e02aa */
[----:B------:R-:W5:Y:S02]  /*0fc0*/  LDG.E.U16 R80, desc[UR10][R80.64] ;  /* 0x0000000a50507981 */ /* 0x000f64000c1e1500 */
[C---:B-1----:R-:W-:Y:S02]  /*0fd0*/  IMAD.WIDE R68, R22.reuse, 0x2, R166 ;  /* 0x0000000216447825 */ /* 0x042fe400078e02a6 */
[----:B------:R-:W5:Y:S02]  /*0fe0*/  LDG.E.U16 R82, desc[UR10][R82.64] ;  /* 0x0000000a52527981 */ /* 0x000f64000c1e1500 */
[C---:B----4-:R-:W-:Y:S02]  /*0ff0*/  IMAD.WIDE R70, R22.reuse, 0x2, R164 ;  /* 0x0000000216467825 */ /* 0x050fe400078e02a4 */
[----:B------:R-:W4:Y:S02]  /*1000*/  LDG.E.U16 R68, desc[UR10][R68.64] ;  /* 0x0000000a44447981 */ /* 0x000f24000c1e1500 */
[----:B------:R-:W-:-:S02]  /*1010*/  IMAD.WIDE R66, R22, 0x2, R168 ;  /* 0x0000000216427825 */ /* 0x000fc400078e02a8 */
[----:B------:R-:W4:Y:S02]  /*1020*/  LDG.E.U16 R70, desc[UR10][R70.64] ;  /* 0x0000000a46467981 */ /* 0x000f24000c1e1500 */
[C---:B------:R-:W-:Y:S02]  /*1030*/  IMAD.WIDE R72, R22.reuse, 0x2, R162 ;  /* 0x0000000216487825 */ /* 0x040fe400078e02a2 */
[----:B------:R-:W4:Y:S02]  /*1040*/  LDG.E.U16 R96, desc[UR10][R66.64] ;  /* 0x0000000a42607981 */ /* 0x000f24000c1e1500 */
[----:B0-----:R-:W-:Y:S02]  /*1050*/  IMAD.WIDE R74, R22, 0x2, R160 ;  /* 0x00000002164a7825 */ /* 0x001fe400078e02a0 */
[----:B------:R-:W4:Y:S04]  /*1060*/  LDG.E.U16 R100, desc[UR10][R72.64] ;  /* 0x0000000a48647981 */ /* 0x000f28000c1e1500 */
[----:B------:R-:W4:Y:S01]  /*1070*/  LDG.E.U16 R102, desc[UR10][R74.64] ;  /* 0x0000000a4a667981 */ /* 0x000f22000c1e1500 */
[----:B------:R-:W-:Y:S01]  /*1080*/  BAR.SYNC.DEFER_BLOCKING 0x0 ;  /* 0x0000000000007b1d */ /* 0x000fe20000010000 */
[----:B------:R-:W-:-:S05]  /*1090*/  VIADD R31, R19, UR4 ;  /* 0x00000004131f7c36 */ /* 0x000fca0008000000 */
[C---:B------:R-:W-:Y:S01]  /*10a0*/  IADD3 R207, R31.reuse, 0x38, RZ ;  /* 0x000000381fcf7810 */ /* 0x040fe20007ffe0ff */
[C---:B------:R-:W-:Y:S02]  /*10b0*/  VIADD R192, R31.reuse, 0x9 ;  /* 0x000000091fc07836 */ /* 0x040fe40000000000 */
[C---:B------:R-:W-:Y:S02]  /*10c0*/  VIADD R245, R31.reuse, 0x11 ;  /* 0x000000111ff57836 */ /* 0x040fe40000000000 */
[C---:B------:R-:W-:Y:S02]  /*10d0*/  VIADD R251, R31.reuse, 0x18 ;  /* 0x000000181ffb7836 */ /* 0x040fe40000000000 */
[C---:B------:R-:W-:Y:S02]  /*10e0*/  VIADD R239, R31.reuse, 0x19 ;  /* 0x000000191fef7836 */ /* 0x040fe40000000000 */
[C---:B------:R-:W-:Y:S02]  /*10f0*/  VIADD R247, R31.reuse, 0x28 ;  /* 0x000000281ff77836 */ /* 0x040fe40000000000 */
[----:B------:R-:W-:-:S02]  /*1100*/  VIADD R249, R31, 0x21 ;  /* 0x000000211ff97836 */ /* 0x000fc40000000000 */
[C---:B------:R-:W-:Y:S02]  /*1110*/  VIADD R241, R31.reuse, 0x30 ;  /* 0x000000301ff17836 */ /* 0x040fe40000000000 */
[C---:B------:R-:W-:Y:S01]  /*1120*/  VIADD R237, R31.reuse, 0x29 ;  /* 0x000000291fed7836 */ /* 0x040fe20000000000 */
[C---:B------:R-:W-:Y:S01]  /*1130*/  IADD3 R233, R31.reuse, 0x39, RZ ;  /* 0x000000391fe97810 */ /* 0x040fe20007ffe0ff */
[C---:B------:R-:W-:Y:S01]  /*1140*/  VIADD R243, R31.reuse, 0x31 ;  /* 0x000000311ff37836 */ /* 0x040fe20000000000 */
[C---:B------:R-:W-:Y:S02]  /*1150*/  LOP3.LUT R221, R31.reuse, 0x58, RZ, 0xfc, !PT ;  /* 0x000000581fdd7812 */ /* 0x040fe400078efcff */
[C---:B------:R-:W-:Y:S01]  /*1160*/  LOP3.LUT R225, R31.reuse, 0x59, RZ, 0xfc, !PT ;  /* 0x000000591fe17812 */ /* 0x040fe200078efcff */
[----:B--2---:R-:W-:Y:S04]  /*1170*/  STS.U16 [R7+UR6], R84 ;  /* 0x0000005407007988 */ /* 0x004fe80008000406 */
[----:B---3--:R-:W-:Y:S04]  /*1180*/  STS.U16 [R7+UR6+0x400], R88 ;  /* 0x0004005807007988 */ /* 0x008fe80008000406 */
[----:B-----5:R-:W-:Y:S04]  /*1190*/  STS.U16 [R7+UR6+0x600], R90 ;  /* 0x0006005a07007988 */ /* 0x020fe80008000406 */
[----:B------:R-:W-:Y:S04]  /*11a0*/  STS.U16 [R7+UR6+0x200], R86 ;  /* 0x0002005607007988 */ /* 0x000fe80008000406 */
[----:B------:R-:W-:Y:S04]  /*11b0*/  STS.U16 [R7+UR6+0x800], R92 ;  /* 0x0008005c07007988 */ /* 0x000fe80008000406 */
[----:B------:R-:W-:Y:S04]  /*11c0*/  STS.U16 [R7+UR6+0xa00], R94 ;  /* 0x000a005e07007988 */ /* 0x000fe80008000406 */
[----:B------:R-:W-:Y:S04]  /*11d0*/  STS.U16 [R7+UR6+0xc00], R64 ;  /* 0x000c004007007988 */ /* 0x000fe80008000406 */
[----:B------:R-:W-:Y:S04]  /*11e0*/  STS.U16 [R7+UR6+0xe00], R76 ;  /* 0x000e004c07007988 */ /* 0x000fe80008000406 */
[----:B------:R-:W-:Y:S04]  /*11f0*/  STS.U16 [R7+UR6+0x1000], R78 ;  /* 0x0010004e07007988 */ /* 0x000fe80008000406 */
[----:B------:R-:W-:Y:S04]  /*1200*/  STS.U16 [R7+UR6+0x1200], R80 ;  /* 0x0012005007007988 */ /* 0x000fe80008000406 */
[----:B------:R-:W-:Y:S04]  /*1210*/  STS.U16 [R7+UR6+0x1400], R82 ;  /* 0x0014005207007988 */ /* 0x000fe80008000406 */
[----:B----4-:R-:W-:Y:S04]  /*1220*/  STS.U16 [R7+UR6+0x1800], R68 ;  /* 0x0018004407007988 */ /* 0x010fe80008000406 */
[----:B------:R-:W-:Y:S04]  /*1230*/  STS.U16 [R7+UR6+0x1a00], R70 ;  /* 0x001a004607007988 */ /* 0x000fe80008000406 */
[----:B------:R-:W-:Y:S04]  /*1240*/  STS.U16 [R7+UR6+0x1600], R96 ;  /* 0x0016006007007988 */ /* 0x000fe80008000406 */
[----:B------:R-:W-:Y:S04]  /*1250*/  STS.U16 [R7+UR6+0x1c00], R100 ;  /* 0x001c006407007988 */ /* 0x000fe80008000406 */
[----:B------:R-:W-:Y:S01]  /*1260*/  STS.U16 [R7+UR6+0x1e00], R102 ;  /* 0x001e006607007988 */ /* 0x000fe20008000406 */
[----:B------:R-:W-:Y:S06]  /*1270*/  BAR.SYNC.DEFER_BLOCKING 0x0 ;  /* 0x0000000000007b1d */ /* 0x000fec0000010000 */
[----:B------:R-:W-:Y:S04]  /*1280*/  LDSM.16.MT88.4 R64, [R18+0x2000] ;  /* 0x002000001240783b */ /* 0x000fe80000004200 */
[----:B------:R-:W0:Y:S04]  /*1290*/  LDSM.16.M88.4 R96, [R23+UR6+0xc00] ;  /* 0x000c00061760783b */ /* 0x000e280008000200 */
[----:B------:R-:W1:Y:S04]  /*12a0*/  LDSM.16.M88.4 R76, [R23+UR6+0x200] ;  /* 0x00020006174c783b */ /* 0x000e680008000200 */
[----:B------:R-:W2:Y:S04]  /*12b0*/  LDSM.16.M88.4 R104, [R23+UR6+0xa00] ;  /* 0x000a00061768783b */ /* 0x000ea80008000200 */
[----:B------:R-:W3:Y:S04]  /*12c0*/  LDSM.16.M88.4 R84, [R23+UR6+0x600] ;  /* 0x000600061754783b */ /* 0x000ee80008000200 */
[----:B------:R-:W4:Y:S04]  /*12d0*/  LDSM.16.M88.4 R112, [R23+UR6+0x800] ;  /* 0x000800061770783b */ /* 0x000f280008000200 */
[----:B------:R-:W5:Y:S04]  /*12e0*/  LDSM.16.M88.4 R124, [R23+UR6+0x400] ;  /* 0x00040006177c783b */ /* 0x000f680008000200 */
[----:B------:R-:W5:Y:S04]  /*12f0*/  LDSM.16.M88.4 R72, [R23+UR6] ;  /* 0x000000061748783b */ /* 0x000f680008000200 */
[----:B------:R-:W5:Y:S04]  /*1300*/  LDSM.16.MT88.4 R68, [R18+0x2400] ;  /* 0x002400001244783b */ /* 0x000f680000004200 */
[----:B------:R-:W5:Y:S04]  /*1310*/  LDSM.16.M88.4 R120, [R23+UR6+0x1000] ;  /* 0x001000061778783b */ /* 0x000f680008000200 */
[----:B------:R-:W5:Y:S01]  /*1320*/  LDSM.16.M88.4 R108, [R23+UR6+0xe00] ;  /* 0x000e0006176c783b */ /* 0x000f620008000200 */
[C---:B0-----:R-:W-:Y:S03]  /*1330*/  HMMA.16816.F32.BF16 R100, R64.reuse, R96, RZ ;  /* 0x000000604064723c */ /* 0x041fe600000418ff */
[----:B------:R-:W0:Y:S03]  /*1340*/  LDSM.16.M88.4 R128, [R23+UR6+0x1200] ;  /* 0x001200061780783b */ /* 0x000e260008000200 */
[C---:B-1----:R-:W-:Y:S06]  /*1350*/  HMMA.16816.F32.BF16 R132, R64.reuse, R76, RZ ;  /* 0x0000004c4084723c */ /* 0x042fec00000418ff */
[----:B--2---:R-:W-:Y:S01]  /*1360*/  HMMA.16816.F32.BF16 R92, R64, R104, RZ ;  /* 0x00000068405c723c */ /* 0x004fe200000418ff */
[----:B------:R-:W-:-:S05]  /*1370*/  LOP3.LUT R97, R31, 0x70, RZ, 0xfc, !PT ;  /* 0x000000701f617812 */ /* 0x000fca00078efcff */
[----:B---3--:R-:W-:Y:S01]  /*1380*/  HMMA.16816.F32.BF16 R116, R64, R84, RZ ;  /* 0x000000544074723c */ /* 0x008fe200000418ff */
[----:B------:R-:W-:-:S05]  /*1390*/  LOP3.LUT R105, R31, 0x71, RZ, 0xfc, !PT ;  /* 0x000000711f697812 */ /* 0x000fca00078efcff */
[----:B----4-:R-:W-:Y:S01]  /*13a0*/  HMMA.16816.F32.BF16 R88, R64, R112, RZ ;  /* 0x000000704058723c */ /* 0x010fe200000418ff */
[-C--:B------:R-:W-:Y:S02]  /*13b0*/  ISETP.GE.AND P2, PT, R12, R97.reuse, PT ;  /* 0x000000610c00720c */ /* 0x080fe40003f46270 */
[----:B------:R-:W-:-:S03]  /*13c0*/  ISETP.GE.AND P6, PT, R24, R97, PT ;  /* 0x000000611800720c */ /* 0x000fc60003fc6270 */
[----:B-----5:R-:W-:Y:S01]  /*13d0*/  HMMA.16816.F32.BF16 R80, R64, R124, RZ ;  /* 0x0000007c4050723c */ /* 0x020fe200000418ff */
[-C--:B------:R-:W-:Y:S02]  /*13e0*/  ISETP.GE.AND P1, PT, R12, R105.reuse, PT ;  /* 0x000000690c00720c */ /* 0x080fe40003f26270 */
[----:B------:R-:W-:-:S03]  /*13f0*/  ISETP.GE.AND P3, PT, R24, R105, PT ;  /* 0x000000691800720c */ /* 0x000fc60003f66270 */
[----:B------:R-:W-:Y:S01]  /*1400*/  HMMA.16816.F32.BF16 R136, R64, R72, RZ ;  /* 0x000000484088723c */ /* 0x000fe200000418ff */
[----:B------:R-:W-:-:S05]  /*1410*/  LOP3.LUT R105, R31, 0x78, RZ, 0xfc, !PT ;  /* 0x000000781f697812 */ /* 0x000fca00078efcff */
[----:B------:R-:W-:Y:S01]  /*1420*/  HMMA.16816.F32.BF16 R96, R68, R98, R100 ;  /* 0x000000624460723c */ /* 0x000fe20000041864 */
[----:B------:R-:W-:-:S06]  /*1430*/  SEL R193, RZ, 0x1fffe, P6 ;  /* 0x0001fffeffc17807 */ /* 0x000fcc0003000000 */
[----:B------:R-:W-:Y:S01]  /*1440*/  LOP3.LUT R101, R31, 0x79, RZ, 0xfc, !PT ;  /* 0x000000791f657812 */ /* 0x000fe200078efcff */
[----:B------:R-:W-:Y:S01]  /*1450*/  HMMA.16816.F32.BF16 R76, R68, R78, R132 ;  /* 0x0000004e444c723c */ /* 0x000fe20000041884 */
[C---:B------:R-:W-:Y:S02]  /*1460*/  ISETP.GE.AND P5, PT, R12.reuse, R105, PT ;  /* 0x000000690c00720c */ /* 0x040fe40003fa6270 */
[-C--:B------:R-:W-:Y:S02]  /*1470*/  ISETP.GE.AND P4, PT, R12, R101.reuse, PT ;  /* 0x000000650c00720c */ /* 0x080fe40003f86270 */
[C---:B------:R-:W-:Y:S01]  /*1480*/  ISETP.GE.AND P0, PT, R24.reuse, R101, PT ;  /* 0x000000651800720c */ /* 0x040fe20003f06270 */
[----:B------:R-:W-:Y:S01]  /*1490*/  HMMA.16816.F32.BF16 R132, R64, R120, RZ ;  /* 0x000000784084723c */ /* 0x000fe200000418ff */
[----:B------:R-:W1:Y:S01]  /*14a0*/  LDSM.16.M88.4 R100, [R23+UR6+0x1400] ;  /* 0x001400061764783b */ /* 0x000e620008000200 */
[----:B------:R-:W-:-:S04]  /*14b0*/  ISETP.GE.AND P6, PT, R24, R105, PT ;  /* 0x000000691800720c */ /* 0x000fc80003fc6270 */
[C---:B------:R-:W-:Y:S01]  /*14c0*/  HMMA.16816.F32.BF16 R92, R68.reuse, R106, R92 ;  /* 0x0000006a445c723c */ /* 0x040fe2000004185c */
[----:B------:R-:W2:Y:S05]  /*14d0*/  LDSM.16.M88.4 R104, [R23+UR6+0x1600] ;  /* 0x001600061768783b */ /* 0x000eaa0008000200 */
[----:B------:R-:W-:Y:S01]  /*14e0*/  HMMA.16816.F32.BF16 R84, R68, R86, R116 ;  /* 0x000000564454723c */ /* 0x000fe20000041874 */
[----:B------:R-:W3:Y:S01]  /*14f0*/  LDSM.16.M88.4 R116, [R23+UR6+0x1a00] ;  /* 0x001a00061774783b */ /* 0x000ee20008000200 */
[----:B------:R-:W-:-:S04]  /*1500*/  LOP3.LUT R121, R31, 0x61, RZ, 0xfc, !PT ;  /* 0x000000611f797812 */ /* 0x000fc800078efcff */
[----:B------:R-:W-:Y:S01]  /*1510*/  HMMA.16816.F32.BF16 R88, R68, R114, R88 ;  /* 0x000000724458723c */ /* 0x000fe20000041858 */
[----:B------:R-:W-:-:S05]  /*1520*/  SEL R141, RZ, 0x7fff8, P5 ;  /* 0x0007fff8ff8d7807 */ /* 0x000fca0002800000 */
[----:B------:R-:W-:Y:S01]  /*1530*/  HMMA.16816.F32.BF16 R112, R64, R108, RZ ;  /* 0x0000006c4070723c */ /* 0x000fe200000418ff */
[----:B------:R-:W-:-:S05]  /*1540*/  ISETP.GE.AND P5, PT, R24, R121, PT ;  /* 0x000000791800720c */ /* 0x000fca0003fa6270 */
[----:B------:R-:W-:Y:S01]  /*1550*/  HMMA.16816.F32.BF16 R80, R68, R126, R80 ;  /* 0x0000007e4450723c */ /* 0x000fe20000041850 */
[----:B------:R-:W-:-:S05]  /*1560*/  LOP3.LUT R109, R31, 0x60, RZ, 0xfc, !PT ;  /* 0x000000601f6d7812 */ /* 0x000fca00078efcff */
[----:B0-----:R-:W-:Y:S06]  /*1570*/  HMMA.16816.F32.BF16 R124, R64, R128, RZ ;  /* 0x00000080407c723c */ /* 0x001fec00000418ff */
[----:B------:R-:W-:Y:S01]  /*1580*/  HMMA.16816.F32.BF16 R72, R68, R74, R136 ;  /* 0x0000004a4448723c */ /* 0x000fe20000041888 */
[----:B------:R-:W-:-:S06]  /*1590*/  LOP3.LUT R129, R31, 0x68, RZ, 0xfc, !PT ;  /* 0x000000681f817812 */ /* 0x000fcc00078efcff */
[----:B------:R-:W-:Y:S02]  /*15a0*/  SEL R138, RZ, 0x4, P4 ;  /* 0x00000004ff8a7807 */ /* 0x000fe40002000000 */
[----:B------:R-:W-:Y:S02]  /*15b0*/  ISETP.GE.AND P4, PT, R24, R109, PT ;  /* 0x0000006d1800720c */ /* 0x000fe40003f86270 */
[----:B------:R-:W-:Y:S02]  /*15c0*/  LOP3.LUT R137, R31, 0x69, RZ, 0xfc, !PT ;  /* 0x000000691f897812 */ /* 0x000fe400078efcff */
[----:B------:R-:W-:Y:S02]  /*15d0*/  SEL R143, RZ, 0x1fffe, P6 ;  /* 0x0001fffeff8f7807 */ /* 0x000fe40003000000 */
[----:B------:R-:W-:Y:S02]  /*15e0*/  SEL R139, RZ, 0x1fffe, P4 ;  /* 0x0001fffeff8b7807 */ /* 0x000fe40002000000 */
[----:B------:R-:W-:-:S02]  /*15f0*/  SEL R136, RZ, 0x1, P5 ;  /* 0x00000001ff887807 */ /* 0x000fc40002800000 */
[----:B------:R-:W-:Y:S02]  /*1600*/  ISETP.GE.AND P6, PT, R24, R137, PT ;  /* 0x000000891800720c */ /* 0x000fe40003fc6270 */
[----:B------:R-:W-:Y:S02]  /*1610*/  ISETP.GE.AND P4, PT, R12, R121, PT ;  /* 0x000000790c00720c */ /* 0x000fe40003f86270 */
[----:B------:R-:W-:Y:S01]  /*1620*/  ISETP.GE.AND P5, PT, R24, R129, PT ;  /* 0x000000811800720c */ /* 0x000fe20003fa6270 */
[----:B------:R-:W-:Y:S01]  /*1630*/  HMMA.16816.F32.BF16 R120, R68, R122, R132 ;  /* 0x0000007a4478723c */ /* 0x000fe20000041884 */
[----:B------:R-:W-:Y:S02]  /*1640*/  SEL R128, RZ, 0x1, P6 ;  /* 0x00000001ff807807 */ /* 0x000fe40003000000 */
[----:B------:R-:W-:-:S04]  /*1650*/  SEL R140, RZ, 0x1, P3 ;  /* 0x00000001ff8c7807 */ /* 0x000fc80001800000 */
[----:B------:R-:W-:Y:S02]  /*1660*/  SEL R132, RZ, 0x1, P0 ;  /* 0x00000001ff847807 */ /* 0x000fe40000000000 */
[----:B------:R-:W-:-:S03]  /*1670*/  SEL R133, RZ, 0x1fffe, P5 ;  /* 0x0001fffeff857807 */ /* 0x000fc60002800000 */
[----:B------:R-:W-:Y:S01]  /*1680*/  IMAD.IADD R143, R132, 0x1, R143 ;  /* 0x00000001848f7824 */ /* 0x000fe200078e028f */
[----:B------:R-:W-:Y:S01]  /*1690*/  ISETP.GE.AND P6, PT, R12, R137, PT ;  /* 0x000000890c00720c */ /* 0x000fe20003fc6270 */
[----:B------:R-:W-:Y:S01]  /*16a0*/  IMAD.IADD R128, R128, 0x1, R133 ;  /* 0x0000000180807824 */ /* 0x000fe200078e0285 */
[----:B------:R-:W-:Y:S01]  /*16b0*/  ISETP.GE.AND P5, PT, R12, R129, PT ;  /* 0x000000810c00720c */ /* 0x000fe20003fa6270 */
[----:B------:R-:W-:Y:S01]  /*16c0*/  IMAD.IADD R193, R140, 0x1, R193 ;  /* 0x000000018cc17824 */ /* 0x000fe200078e02c1 */
[----:B------:R-:W-:Y:S02]  /*16d0*/  LOP3.LUT R143, R143, 0x3, RZ, 0xc0, !PT ;  /* 0x000000038f8f7812 */ /* 0x000fe400078ec0ff */
[----:B------:R-:W-:Y:S02]  /*16e0*/  ISETP.GE.AND P3, PT, R12, R109, PT ;  /* 0x0000006d0c00720c */ /* 0x000fe40003f66270 */
[----:B------:R-:W-:Y:S01]  /*16f0*/  HMMA.16816.F32.BF16 R108, R68, R110, R112 ;  /* 0x0000006e446c723c */ /* 0x000fe20000041870 */
[----:B------:R-:W-:Y:S01]  /*1700*/  SEL R132, RZ, 0x4, P6 ;  /* 0x00000004ff847807 */ /* 0x000fe20003000000 */
[----:B------:R-:W0:Y:S01]  /*1710*/  LDSM.16.M88.4 R112, [R23+UR6+0x1800] ;  /* 0x001800061770783b */ /* 0x000e220008000200 */
[----:B------:R-:W-:-:S02]  /*1720*/  SEL R133, RZ, 0x7fff8, P5 ;  /* 0x0007fff8ff857807 */ /* 0x000fc40002800000 */
[----:B------:R-:W-:Y:S01]  /*1730*/  LOP3.LUT R134, R128, 0x3, RZ, 0xc0, !PT ;  /* 0x0000000380867812 */ /* 0x000fe200078ec0ff */
[----:B------:R-:W-:Y:S01]  /*1740*/  HMMA.16816.F32.BF16 R124, R68, R130, R124 ;  /* 0x00000082447c723c */ /* 0x000fe2000004187c */
[----:B------:R-:W-:Y:S02]  /*1750*/  IADD3 R138, R143, R141, R138 ;  /* 0x0000008d8f8a7210 */ /* 0x000fe40007ffe08a */
[----:B------:R-:W-:Y:S02]  /*1760*/  SEL R140, RZ, 0x7fff8, P2 ;  /* 0x0007fff8ff8c7807 */ /* 0x000fe40001000000 */
[----:B------:R-:W-:Y:S01]  /*1770*/  SEL R137, RZ, 0x4, P1 ;  /* 0x00000004ff897807 */ /* 0x000fe20000800000 */
[----:B-1----:R-:W-:Y:S01]  /*1780*/  HMMA.16816.F32.BF16 R128, R64, R100, RZ ;  /* 0x000000644080723c */ /* 0x002fe200000418ff */
[----:B------:R-:W-:-:S04]  /*1790*/  LOP3.LUT R193, R193, 0x3, RZ, 0xc0, !PT ;  /* 0x00000003c1c17812 */ /* 0x000fc800078ec0ff */
[----:B------:R-:W-:Y:S02]  /*17a0*/  IADD3 R140, R193, R140, R137 ;  /* 0x0000008cc18c7210 */ /* 0x000fe40007ffe089 */
[----:B------:R-:W-:Y:S02]  /*17b0*/  IADD3 R100, R134, R133, R132 ;  /* 0x0000008586647210 */ /* 0x000fe40007ffe084 */
[----:B--2---:R-:W-:Y:S07]  /*17c0*/  HMMA.16816.F32.BF16 R132, R64, R104, RZ ;  /* 0x000000684084723c */ /* 0x004fee00000418ff */
[----:B------:R-:W-:-:S05]  /*17d0*/  LOP3.LUT R105, R138, 0xf, RZ, 0xc0, !PT ;  /* 0x0000000f8a697812 */ /* 0x000fca00078ec0ff */
[----:B------:R-:W-:Y:S02]  /*17e0*/  IMAD R105, R140, 0x10, R105 ;  /* 0x000000108c697824 */ /* 0x000fe400078e0269 */
[----:B---3--:R-:W-:Y:S01]  /*17f0*/  HMMA.16816.F32.BF16 R140, R64, R116, RZ ;  /* 0x00000074408c723c */ /* 0x008fe200000418ff */
[----:B------:R-:W-:Y:S01]  /*1800*/  IADD3 R136, R136, R139, RZ ;  /* 0x0000008b88887210 */ /* 0x000fe20007ffe0ff */
[----:B------:R-:W-:Y:S01]  /*1810*/  IMAD.SHL.U32 R100, R100, 0x100, RZ ;  /* 0x0000010064647824 */ /* 0x000fe200078e00ff */
[----:B------:R-:W-:Y:S02]  /*1820*/  SEL R104, RZ, 0x7fff8, P3 ;  /* 0x0007fff8ff687807 */ /* 0x000fe40001800000 */
[----:B------:R-:W-:Y:S02]  /*1830*/  SEL R101, RZ, 0x4, P4 ;  /* 0x00000004ff657807 */ /* 0x000fe40002000000 */
[----:B------:R-:W-:Y:S01]  /*1840*/  LOP3.LUT R136, R136, 0x3, RZ, 0xc0, !PT ;  /* 0x0000000388887812 */ /* 0x000fe200078ec0ff */
[----:B------:R-:W-:Y:S01]  /*1850*/  FMUL R108, R108, UR5 ;  /* 0x000000056c6c7c20 */ /* 0x000fe20008400000 */
[----:B------:R-:W-:-:S02]  /*1860*/  LOP3.LUT R100, R100, 0xf00, RZ, 0xe2, !PT ;  /* 0x00000f0064647812 */ /* 0x000fc400078ee2ff */
[----:B------:R-:W-:Y:S02]  /*1870*/  IADD3 R101, R136, R104, R101 ;  /* 0x0000006888657210 */ /* 0x000fe40007ffe065 */
[----:B------:R-:W-:Y:S01]  /*1880*/  ISETP.GE.AND P6, PT, R12, R207, PT ;  /* 0x000000cf0c00720c */ /* 0x000fe20003fc6270 */
[----:B------:R-:W-:Y:S01]  /*1890*/  FMUL R73, R73, UR5 ;  /* 0x0000000549497c20 */ /* 0x000fe20008400000 */
[----:B------:R-:W-:Y:S01]  /*18a0*/  FMUL R72, R72, UR5 ;  /* 0x0000000548487c20 */ /* 0x000fe20008400000 */
[----:B------:R-:W-:Y:S01]  /*18b0*/  IMAD R100, R101, 0x1000, R100 ;  /* 0x0000100065647824 */ /* 0x000fe200078e0264 */
[----:B------:R-:W-:Y:S01]  /*18c0*/  FSEL R193, R108, -INF , P6 ;  /* 0xff8000006cc17808 */ /* 0x000fe20003000000 */
[----:B------:R-:W-:Y:S01]  /*18d0*/  VIADD R101, R31, 0x8 ;  /* 0x000000081f657836 */ /* 0x000fe20000000000 */
[CC--:B------:R-:W-:Y:S02]  /*18e0*/  ISETP.GE.AND P4, PT, R12.reuse, R31.reuse, PT ;  /* 0x0000001f0c00720c */ /* 0x0c0fe40003f86270 */
[----:B------:R-:W-:Y:S01]  /*18f0*/  ISETP.GT.AND P6, PT, R12, R31, PT ;  /* 0x0000001f0c00720c */ /* 0x000fe20003fc4270 */
[----:B------:R-:W-:Y:S01]  /*1900*/  FMUL R76, R76, UR5 ;  /* 0x000000054c4c7c20 */ /* 0x000fe20008400000 */
[----:B------:R-:W-:-:S02]  /*1910*/  LOP3.LUT R105, R105, 0xff, RZ, 0xc0, !PT ;  /* 0x000000ff69697812 */ /* 0x000fc400078ec0ff */
[----:B------:R-:W-:Y:S02]  /*1920*/  ISETP.GE.AND P5, PT, R12, R101, PT ;  /* 0x000000650c00720c */ /* 0x000fe40003fa6270 */
[----:B------:R-:W-:Y:S02]  /*1930*/  FSEL R235, R73, -INF , P6 ;  /* 0xff80000049eb7808 */ /* 0x000fe40003000000 */
[----:B------:R-:W-:Y:S01]  /*1940*/  FSEL R194, R72, -INF , P4 ;  /* 0xff80000048c27808 */ /* 0x000fe20002000000 */
[----:B------:R-:W-:Y:S01]  /*1950*/  HMMA.16816.F32.BF16 R140, R68, R118, R140 ;  /* 0x00000076448c723c */ /* 0x000fe2000004188c */
[----:B------:R-:W-:Y:S02]  /*1960*/  IMAD.IADD R100, R100, 0x1, R105 ;  /* 0x0000000164647824 */ /* 0x000fe400078e0269 */
[----:B------:R-:W-:Y:S01]  /*1970*/  FMUL R77, R77, UR5 ;  /* 0x000000054d4d7c20 */ /* 0x000fe20008400000 */
[----:B------:R-:W-:Y:S02]  /*1980*/  ISETP.GE.AND P6, PT, R12, R192, PT ;  /* 0x000000c00c00720c */ /* 0x000fe40003fc6270 */
[----:B------:R-:W-:Y:S01]  /*1990*/  FSEL R227, R76, -INF , P5 ;  /* 0xff8000004ce37808 */ /* 0x000fe20002800000 */
[----:B------:R-:W-:Y:S01]  /*19a0*/  VIADD R118, R31, 0x10 ;  /* 0x000000101f767836 */ /* 0x000fe20000000000 */
[----:B------:R-:W-:Y:S01]  /*19b0*/  FMNMX R72, R194, R235, !PT ;  /* 0x000000ebc2487209 */ /* 0x000fe20007800000 */
[----:B------:R-:W-:Y:S01]  /*19c0*/  FMUL R80, R80, UR5 ;  /* 0x0000000550507c20 */ /* 0x000fe20008400000 */
[----:B------:R-:W-:-:S02]  /*19d0*/  LOP3.LUT R116, R100, 0xffff, RZ, 0xc0, !PT ;  /* 0x0000ffff64747812 */ /* 0x000fc400078ec0ff */
[C---:B------:R-:W-:Y:S02]  /*19e0*/  ISETP.GE.AND P5, PT, R12.reuse, R118, PT ;  /* 0x000000760c00720c */ /* 0x040fe40003fa6270 */
[----:B------:R-:W-:Y:S02]  /*19f0*/  FSEL R229, R77, -INF , P6 ;  /* 0xff8000004de57808 */ /* 0x000fe40003000000 */
[----:B------:R-:W-:Y:S01]  /*1a00*/  FMNMX R72, R227, R72, !PT ;  /* 0x00000048e3487209 */ /* 0x000fe20007800000 */
[----:B------:R-:W-:Y:S01]  /*1a10*/  FMUL R81, R81, UR5 ;  /* 0x0000000551517c20 */ /* 0x000fe20008400000 */
[----:B------:R-:W-:Y:S02]  /*1a20*/  SHF.R.U32.HI R100, RZ, 0xf, R116 ;  /* 0x0000000fff647819 */ /* 0x000fe40000011674 */
[----:B------:R-:W-:Y:S02]  /*1a30*/  ISETP.GE.AND P6, PT, R12, R245, PT ;  /* 0x000000f50c00720c */ /* 0x000fe40003fc6270 */
[----:B------:R-:W-:-:S02]  /*1a40*/  FSEL R223, R80, -INF , P5 ;  /* 0xff80000050df7808 */ /* 0x000fc40002800000 */
[----:B------:R-:W-:Y:S01]  /*1a50*/  FMNMX R72, R229, R72, !PT ;  /* 0x00000048e5487209 */ /* 0x000fe20007800000 */
[----:B------:R-:W-:Y:S01]  /*1a60*/  HMMA.16816.F32.BF16 R132, R68, R106, R132 ;  /* 0x0000006a4484723c */ /* 0x000fe20000041884 */
[----:B------:R-:W-:Y:S01]  /*1a70*/  FMUL R84, R84, UR5 ;  /* 0x0000000554547c20 */ /* 0x000fe20008400000 */
[----:B------:R-:W1:Y:S01]  /*1a80*/  LDSM.16.M88.4 R104, [R23+UR6+0x1c00] ;  /* 0x001c00061768783b */ /* 0x000e620008000200 */
[----:B------:R-:W-:Y:S02]  /*1a90*/  LOP3.LUT P3, RZ, R100, 0x1, RZ, 0xc0, !PT ;  /* 0x0000000164ff7812 */ /* 0x000fe4000786c0ff */
[----:B------:R-:W-:Y:S02]  /*1aa0*/  ISETP.GE.AND P5, PT, R12, R251, PT ;  /* 0x000000fb0c00720c */ /* 0x000fe40003fa6270 */
[----:B------:R-:W-:Y:S02]  /*1ab0*/  FSEL R231, R81, -INF , P6 ;  /* 0xff80000051e77808 */ /* 0x000fe40003000000 */
[----:B------:R-:W-:-:S02]  /*1ac0*/  FMNMX R72, R223, R72, !PT ;  /* 0x00000048df487209 */ /* 0x000fc40007800000 */
[--C-:B------:R-:W-:Y:S02]  /*1ad0*/  SHF.R.U32.HI R100, RZ, 0xe, R116.reuse ;  /* 0x0000000eff647819 */ /* 0x100fe40000011674 */
[----:B------:R-:W-:Y:S02]  /*1ae0*/  SHF.R.U32.HI R101, RZ, 0xb, R116 ;  /* 0x0000000bff657819 */ /* 0x000fe40000011674 */
[----:B------:R-:W-:Y:S01]  /*1af0*/  IADD3 R108, R31, 0x20, RZ ;  /* 0x000000201f6c7810 */ /* 0x000fe20007ffe0ff */
[----:B------:R-:W-:Y:S01]  /*1b00*/  FMUL R85, R85, UR5 ;  /* 0x0000000555557c20 */ /* 0x000fe20008400000 */
[----:B------:R-:W-:Y:S01]  /*1b10*/  ISETP.GE.AND P6, PT, R12, R239, PT ;  /* 0x000000ef0c00720c */ /* 0x000fe20003fc6270 */
[----:B------:R-:W-:Y:S01]  /*1b20*/  FMUL R88, R88, UR5 ;  /* 0x0000000558587c20 */ /* 0x000fe20008400000 */
[----:B------:R-:W-:Y:S01]  /*1b30*/  FSEL R219, R84, -INF , P5 ;  /* 0xff80000054db7808 */ /* 0x000fe20002800000 */
[----:B------:R-:W-:Y:S01]  /*1b40*/  HMMA.16816.F32.BF16 R128, R68, R102, R128 ;  /* 0x000000664480723c */ /* 0x000fe20000041880 */
[----:B------:R-:W-:-:S02]  /*1b50*/  FMNMX R72, R231, R72, !PT ;  /* 0x00000048e7487209 */ /* 0x000fc40007800000 */
[----:B------:R-:W-:Y:S02]  /*1b60*/  ISETP.GE.AND P5, PT, R12, R108, PT ;  /* 0x0000006c0c00720c */ /* 0x000fe40003fa6270 */
[----:B------:R-:W-:Y:S02]  /*1b70*/  LOP3.LUT P2, RZ, R100, 0x1, RZ, 0xc0, !PT ;  /* 0x0000000164ff7812 */ /* 0x000fe4000784c0ff */
[----:B------:R-:W-:Y:S02]  /*1b80*/  LOP3.LUT P1, RZ, R101, 0x1, RZ, 0xc0, !PT ;  /* 0x0000000165ff7812 */ /* 0x000fe4000782c0ff */
[----:B------:R-:W2:Y:S01]  /*1b90*/  LDSM.16.M88.4 R100, [R23+UR6+0x1e00] ;  /* 0x001e00061764783b */ /* 0x000ea20008000200 */
[----:B------:R-:W-:Y:S01]  /*1ba0*/  FSEL R211, R85, -INF , P6 ;  /* 0xff80000055d37808 */ /* 0x000fe20003000000 */
[----:B------:R-:W-:Y:S01]  /*1bb0*/  FMUL R92, R92, UR5 ;  /* 0x000000055c5c7c20 */ /* 0x000fe20008400000 */
[----:B------:R-:W-:Y:S02]  /*1bc0*/  FMNMX R72, R219, R72, !PT ;  /* 0x00000048db487209 */ /* 0x000fe40007800000 */
[----:B------:R-:W-:Y:S01]  /*1bd0*/  FSEL R213, R88, -INF , P5 ;  /* 0xff80000058d57808 */ /* 0x000fe20002800000 */
[----:B------:R-:W-:Y:S01]  /*1be0*/  FMUL R89, R89, UR5 ;  /* 0x0000000559597c20 */ /* 0x000fe20008400000 */
[----:B------:R-:W-:-:S02]  /*1bf0*/  ISETP.GE.AND P5, PT, R12, R247, PT ;  /* 0x000000f70c00720c */ /* 0x000fc40003fa6270 */
[----:B------:R-:W-:Y:S02]  /*1c00*/  ISETP.GE.AND P6, PT, R12, R249, PT ;  /* 0x000000f90c00720c */ /* 0x000fe40003fc6270 */
[----:B------:R-:W-:Y:S01]  /*1c10*/  FMNMX R72, R211, R72, !PT ;  /* 0x00000048d3487209 */ /* 0x000fe20007800000 */
[----:B0-----:R-:W-:Y:S01]  /*1c20*/  HMMA.16816.F32.BF16 R136, R64, R112, RZ ;  /* 0x000000704088723c */ /* 0x001fe200000418ff */
[----:B------:R-:W-:Y:S01]  /*1c30*/  FSEL R205, R92, -INF , P5 ;  /* 0xff8000005ccd7808 */ /* 0x000fe20002800000 */
[----:B------:R-:W-:Y:S01]  /*1c40*/  FMUL R96, R96, UR5 ;  /* 0x0000000560607c20 */ /* 0x000fe20008400000 */
[C---:B------:R-:W-:Y:S02]  /*1c50*/  ISETP.GE.AND P5, PT, R12.reuse, R241, PT ;  /* 0x000000f10c00720c */ /* 0x040fe40003fa6270 */
[----:B------:R-:W-:Y:S02]  /*1c60*/  FSEL R215, R89, -INF , P6 ;  /* 0xff80000059d77808 */ /* 0x000fe40003000000 */
[----:B------:R-:W-:Y:S01]  /*1c70*/  FMNMX R72, R213, R72, !PT ;  /* 0x00000048d5487209 */ /* 0x000fe20007800000 */
[----:B------:R-:W-:Y:S01]  /*1c80*/  FMUL R93, R93, UR5 ;  /* 0x000000055d5d7c20 */ /* 0x000fe20008400000 */
[----:B------:R-:W-:Y:S01]  /*1c90*/  ISETP.GE.AND P6, PT, R12, R237, PT ;  /* 0x000000ed0c00720c */ /* 0x000fe20003fc6270 */
[----:B------:R-:W-:Y:S01]  /*1ca0*/  FMUL R109, R109, UR5 ;  /* 0x000000056d6d7c20 */ /* 0x000fe20008400000 */
[----:B------:R-:W-:-:S02]  /*1cb0*/  FSEL R195, R96, -INF , P5 ;  /* 0xff80000060c37808 */ /* 0x000fc40002800000 */
[----:B------:R-:W-:Y:S02]  /*1cc0*/  ISETP.GE.AND P5, PT, R12, R233, PT ;  /* 0x000000e90c00720c */ /* 0x000fe40003fa6270 */
[----:B------:R-:W-:Y:S01]  /*1cd0*/  FMNMX R72, R215, R72, !PT ;  /* 0x00000048d7487209 */ /* 0x000fe20007800000 */
[----:B------:R-:W-:Y:S01]  /*1ce0*/  FMUL R97, R97, UR5 ;  /* 0x0000000561617c20 */ /* 0x000fe20008400000 */
[----:B------:R-:W-:Y:S01]  /*1cf0*/  FSEL R199, R93, -INF , P6 ;  /* 0xff8000005dc77808 */ /* 0x000fe20003000000 */
[----:B------:R-:W-:Y:S01]  /*1d00*/  FMUL R77, R132, UR5 ;  /* 0x00000005844d7c20 */ /* 0x000fe20008400000 */
[----:B------:R-:W-:Y:S02]  /*1d10*/  ISETP.GE.AND P6, PT, R12, R243, PT ;  /* 0x000000f30c00720c */ /* 0x000fe40003fc6270 */
[----:B------:R-:W-:Y:S02]  /*1d20*/  FSEL R109, R109, -INF , P5 ;  /* 0xff8000006d6d7808 */ /* 0x000fe40002800000 */
[----:B------:R-:W-:-:S02]  /*1d30*/  FMNMX R72, R205, R72, !PT ;  /* 0x00000048cd487209 */ /* 0x000fc40007800000 */
[----:B------:R-:W-:Y:S02]  /*1d40*/  ISETP.GE.AND P5, PT, R12, R221, PT ;  /* 0x000000dd0c00720c */ /* 0x000fe40003fa6270 */
[----:B------:R-:W-:Y:S01]  /*1d50*/  LOP3.LUT R209, R31, 0x50, RZ, 0xfc, !PT ;  /* 0x000000501fd17812 */ /* 0x000fe200078efcff */
[----:B------:R-:W-:Y:S01]  /*1d60*/  FMUL R73, R133, UR5 ;  /* 0x0000000585497c20 */ /* 0x000fe20008400000 */
[----:B------:R-:W-:Y:S01]  /*1d70*/  FSEL R197, R97, -INF , P6 ;  /* 0xff80000061c57808 */ /* 0x000fe20003000000 */
[----:B------:R-:W-:Y:S01]  /*1d80*/  FMUL R85, R128, UR5 ;  /* 0x0000000580557c20 */ /* 0x000fe20008400000 */
[----:B------:R-:W-:Y:S02]  /*1d90*/  FMNMX R72, R199, R72, !PT ;  /* 0x00000048c7487209 */ /* 0x000fe40007800000 */
[----:B------:R-:W-:Y:S02]  /*1da0*/  ISETP.GE.AND P6, PT, R12, R225, PT ;  /* 0x000000e10c00720c */ /* 0x000fe40003fc6270 */
[----:B------:R-:W-:-:S02]  /*1db0*/  FSEL R77, R77, -INF , P5 ;  /* 0xff8000004d4d7808 */ /* 0x000fc40002800000 */
[C---:B------:R-:W-:Y:S02]  /*1dc0*/  LOP3.LUT R217, R31.reuse, 0x51, RZ, 0xfc, !PT ;  /* 0x000000511fd97812 */ /* 0x040fe400078efcff */
[----:B------:R-:W-:Y:S02]  /*1dd0*/  ISETP.GE.AND P5, PT, R12, R209, PT ;  /* 0x000000d10c00720c */ /* 0x000fe40003fa6270 */
[----:B------:R-:W-:Y:S01]  /*1de0*/  LOP3.LUT R119, R31, 0x48, RZ, 0xfc, !PT ;  /* 0x000000481f777812 */ /* 0x000fe200078efcff */
[----:B------:R-:W-:Y:S01]  /*1df0*/  FMUL R81, R129, UR5 ;  /* 0x0000000581517c20 */ /* 0x000fe20008400000 */
[----:B------:R-:W-:Y:S01]  /*1e00*/  FMNMX R72, R195, R72, !PT ;  /* 0x00000048c3487209 */ /* 0x000fe20007800000 */
[----:B------:R-:W-:Y:S01]  /*1e10*/  FMUL R97, R124, UR5 ;  /* 0x000000057c617c20 */ /* 0x000fe20008400000 */
[----:B------:R-:W-:Y:S02]  /*1e20*/  FSEL R73, R73, -INF , P6 ;  /* 0xff80000049497808 */ /* 0x000fe40003000000 */
[----:B------:R-:W-:-:S02]  /*1e30*/  ISETP.GE.AND P6, PT, R12, R217, PT ;  /* 0x000000d90c00720c */ /* 0x000fc40003fc6270 */
[----:B------:R-:W-:Y:S02]  /*1e40*/  FSEL R85, R85, -INF , P5 ;  /* 0xff80000055557808 */ /* 0x000fe40002800000 */
[C---:B------:R-:W-:Y:S02]  /*1e50*/  LOP3.LUT R201, R31.reuse, 0x49, RZ, 0xfc, !PT ;  /* 0x000000491fc97812 */ /* 0x040fe400078efcff */
[C---:B------:R-:W-:Y:S02]  /*1e60*/  ISETP.GE.AND P5, PT, R12.reuse, R119, PT ;  /* 0x000000770c00720c */ /* 0x040fe40003fa6270 */
[----:B------:R-:W-:Y:S02]  /*1e70*/  LOP3.LUT R117, R31, 0x40, RZ, 0xfc, !PT ;  /* 0x000000401f757812 */ /* 0x000fe400078efcff */
[----:B------:R-:W-:Y:S01]  /*1e80*/  FMNMX R72, R197, R72, !PT ;  /* 0x00000048c5487209 */ /* 0x000fe20007800000 */
[----:B------:R-:W-:Y:S01]  /*1e90*/  HMMA.16816.F32.BF16 R136, R68, R114, R136 ;  /* 0x000000724488723c */ /* 0x000fe20000041888 */
[----:B------:R-:W-:Y:S01]  /*1ea0*/  FSEL R81, R81, -INF , P6 ;  /* 0xff80000051517808 */ /* 0x000fe20003000000 */
[----:B------:R-:W-:Y:S01]  /*1eb0*/  FMUL R89, R125, UR5 ;  /* 0x000000057d597c20 */ /* 0x000fe20008400000 */
[----:B------:R-:W-:Y:S01]  /*1ec0*/  ISETP.GE.AND P6, PT, R12, R201, PT ;  /* 0x000000c90c00720c */ /* 0x000fe20003fc6270 */
[----:B------:R-:W-:Y:S01]  /*1ed0*/  FMUL R120, R120, UR5 ;  /* 0x0000000578787c20 */ /* 0x000fe20008400000 */
[----:B------:R-:W-:Y:S01]  /*1ee0*/  FSEL R97, R97, -INF , P5 ;  /* 0xff80000061617808 */ /* 0x000fe20002800000 */
[----:B-1----:R-:W-:Y:S01]  /*1ef0*/  HMMA.16816.F32.BF16 R112, R64, R104, RZ ;  /* 0x000000684070723c */ /* 0x002fe200000418ff */
[----:B------:R-:W-:-:S02]  /*1f00*/  LOP3.LUT R203, R31, 0x41, RZ, 0xfc, !PT ;  /* 0x000000411fcb7812 */ /* 0x000fc400078efcff */
[C---:B------:R-:W-:Y:S02]  /*1f10*/  ISETP.GE.AND P5, PT, R12.reuse, R117, PT ;  /* 0x000000750c00720c */ /* 0x040fe40003fa6270 */
[----:B------:R-:W-:Y:S02]  /*1f20*/  FMNMX R72, R193, R72, !PT ;  /* 0x00000048c1487209 */ /* 0x000fe40007800000 */
[----:B------:R-:W-:Y:S01]  /*1f30*/  FSEL R89, R89, -INF , P6 ;  /* 0xff80000059597808 */ /* 0x000fe20003000000 */
[----:B------:R-:W-:Y:S01]  /*1f40*/  FMUL R105, R121, UR5 ;  /* 0x0000000579697c20 */ /* 0x000fe20008400000 */
[----:B------:R-:W-:Y:S02]  /*1f50*/  ISETP.GE.AND P6, PT, R12, R203, PT ;  /* 0x000000cb0c00720c */ /* 0x000fe40003fc6270 */
[----:B------:R-:W-:Y:S02]  /*1f60*/  FSEL R129, R120, -INF , P5 ;  /* 0xff80000078817808 */ /* 0x000fe40002800000 */
[----:B------:R-:W-:Y:S01]  /*1f70*/  FMNMX R72, R109, R72, !PT ;  /* 0x000000486d487209 */ /* 0x000fe20007800000 */
[----:B--2---:R-:W-:Y:S01]  /*1f80*/  HMMA.16816.F32.BF16 R64, R64, R100, RZ ;  /* 0x000000644040723c */ /* 0x004fe200000418ff */
[----:B------:R-:W-:-:S02]  /*1f90*/  FSEL R105, R105, -INF , P6 ;  /* 0xff80000069697808 */ /* 0x000fc40003000000 */
[----:B------:R-:W-:-:S04]  /*1fa0*/  FMNMX R72, R129, R72, !PT ;  /* 0x0000004881487209 */ /* 0x000fc80007800000 */
[----:B------:R-:W-:-:S04]  /*1fb0*/  FMNMX R72, R105, R72, !PT ;  /* 0x0000004869487209 */ /* 0x000fc80007800000 */
[----:B------:R-:W-:Y:S01]  /*1fc0*/  FMNMX R72, R97, R72, !PT ;  /* 0x0000004861487209 */ /* 0x000fe20007800000 */
[----:B------:R-:W-:Y:S03]  /*1fd0*/  HMMA.16816.F32.BF16 R112, R68, R106, R112 ;  /* 0x0000006a4470723c */ /* 0x000fe60000041870 */
[----:B------:R-:W-:-:S04]  /*1fe0*/  FMNMX R72, R89, R72, !PT ;  /* 0x0000004859487209 */ /* 0x000fc80007800000 */
[----:B------:R-:W-:Y:S01]  /*1ff0*/  FMNMX R72, R85, R72, !PT ;  /* 0x0000004855487209 */ /* 0x000fe20007800000 */
[----:B------:R-:W-:-:S03]  /*2000*/  FMUL R125, R136, UR5 ;  /* 0x00000005887d7c20 */ /* 0x000fc60008400000 */
[----:B------:R-:W-:Y:S01]  /*2010*/  FMNMX R72, R81, R72, !PT ;  /* 0x0000004851487209 */ /* 0x000fe20007800000 */
[----:B------:R-:W-:Y:S01]  /*2020*/  HMMA.16816.F32.BF16 R64, R68, R102, R64 ;  /* 0x000000664440723c */ /* 0x000fe20000041840 */
[--C-:B------:R-:W-:Y:S02]  /*2030*/  SHF.R.U32.HI R76, RZ, 0xa, R116.reuse ;  /* 0x0000000aff4c7819 */ /* 0x100fe40000011674 */
[----:B------:R-:W-:Y:S01]  /*2040*/  FMNMX R72, R77, R72, !PT ;  /* 0x000000484d487209 */ /* 0x000fe20007800000 */
[----:B------:R-:W-:Y:S01]  /*2050*/  FMUL R101, R137, UR5 ;  /* 0x0000000589657c20 */ /* 0x000fe20008400000 */
[----:B------:R-:W-:Y:S02]  /*2060*/  LOP3.LUT P6, RZ, R76, 0x1, RZ, 0xc0, !PT ;  /* 0x000000014cff7812 */ /* 0x000fe400078cc0ff */
[----:B------:R-:W-:Y:S02]  /*2070*/  SHF.R.U32.HI R76, RZ, 0x6, R116 ;  /* 0x00000006ff4c7819 */ /* 0x000fe40000011674 */
[----:B------:R-:W-:-:S02]  /*2080*/  FSEL R125, R125, -INF , !P3 ;  /* 0xff8000007d7d7808 */ /* 0x000fc40005800000 */
[----:B------:R-:W-:Y:S01]  /*2090*/  FMNMX R72, R73, R72, !PT ;  /* 0x0000004849487209 */ /* 0x000fe20007800000 */
[----:B------:R-:W-:Y:S01]  /*20a0*/  FMUL R133, R140, UR5 ;  /* 0x000000058c857c20 */ /* 0x000fe20008400000 */
[----:B------:R-:W-:Y:S02]  /*20b0*/  LOP3.LUT P3, RZ, R76, 0x1, RZ, 0xc0, !PT ;  /* 0x000000014cff7812 */ /* 0x000fe4000786c0ff */
[----:B------:R-:W-:Y:S02]  /*20c0*/  FSEL R101, R101, -INF , !P2 ;  /* 0xff80000065657808 */ /* 0x000fe40005000000 */
[----:B------:R-:W-:Y:S01]  /*20d0*/  FMNMX R72, R125, R72, !PT ;  /* 0x000000487d487209 */ /* 0x000fe20007800000 */
[----:B------:R-:W-:Y:S01]  /*20e0*/  IMAD.WIDE R106, R16, 0x2, R156 ;  /* 0x00000002106a7825 */ /* 0x000fe200078e029c */
[----:B------:R-:W-:-:S03]  /*20f0*/  SHF.R.U32.HI R76, RZ, 0x2, R116 ;  /* 0x00000002ff4c7819 */ /* 0x000fc60000011674 */
[----:B------:R-:W-:Y:S01]  /*2100*/  FMUL R141, R141, UR5 ;  /* 0x000000058d8d7c20 */ /* 0x000fe20008400000 */
[----:B------:R-:W-:Y:S02]  /*2110*/  SHF.R.U32.HI R80, RZ, 0x7, R116 ;  /* 0x00000007ff507819 */ /* 0x000fe40000011674 */
[----:B------:R-:W-:Y:S02]  /*2120*/  FSEL R133, R133, -INF , !P1 ;  /* 0xff80000085857808 */ /* 0x000fe40004800000 */
[----:B------:R-:W-:Y:S01]  /*2130*/  FMNMX R84, R101, R72, !PT ;  /* 0x0000004865547209 */ /* 0x000fe20007800000 */
[----:B------:R-:W-:Y:S01]  /*2140*/  FMUL R72, R112, UR5 ;  /* 0x0000000570487c20 */ /* 0x000fe20008400000 */
[----:B------:R-:W-:Y:S02]  /*2150*/  LOP3.LUT P1, RZ, R76, 0x1, RZ, 0xc0, !PT ;  /* 0x000000014cff7812 */ /* 0x000fe4000782c0ff */
[----:B------:R0:W2:Y:S01]  /*2160*/  LDG.E.U16 R76, desc[UR10][R106.64] ;  /* 0x0000000a6a4c7981 */ /* 0x0000a2000c1e1500 */
[----:B------:R-:W-:-:S02]  /*2170*/  LOP3.LUT P5, RZ, R80, 0x1, RZ, 0xc0, !PT ;  /* 0x0000000150ff7812 */ /* 0x000fc400078ac0ff */
[----:B------:R-:W-:Y:S01]  /*2180*/  FSEL R232, R141, -INF , !P6 ;  /* 0xff8000008de87808 */ /* 0x000fe20007000000 */
[----:B------:R-:W-:Y:S01]  /*2190*/  IMAD.WIDE R68, R16, 0x2, R152 ;  /* 0x0000000210447825 */ /* 0x000fe200078e0298 */
[----:B------:R-:W-:-:S03]  /*21a0*/  SHF.R.U32.HI R80, RZ, 0x3, R116 ;  /* 0x00000003ff507819 */ /* 0x000fc60000011674 */
[----:B------:R-:W-:Y:S01]  /*21b0*/  FMUL R113, R113, UR5 ;  /* 0x0000000571717c20 */ /* 0x000fe20008400000 */
[----:B0-----:R-:W-:Y:S02]  /*21c0*/  FMNMX R107, R133, R84, !PT ;  /* 0x00000054856b7209 */ /* 0x001fe40007800000 */
[----:B------:R-:W-:Y:S02]  /*21d0*/  FSEL R72, R72, -INF , !P5 ;  /* 0xff80000048487808 */ /* 0x000fe40006800000 */
[----:B------:R-:W-:Y:S01]  /*21e0*/  FMNMX R121, R232, R107, !PT ;  /* 0x0000006be8797209 */ /* 0x000fe20007800000 */
[----:B------:R-:W-:Y:S01]  /*21f0*/  FMUL R64, R64, UR5 ;  /* 0x0000000540407c20 */ /* 0x000fe20008400000 */
[----:B------:R-:W-:Y:S02]  /*2200*/  LOP3.LUT P2, RZ, R80, 0x1, RZ, 0xc0, !PT ;  /* 0x0000000150ff7812 */ /* 0x000fe4000784c0ff */
[----:B------:R0:W3:Y:S01]  /*2210*/  LDG.E.U16 R80, desc[UR10][R68.64] ;  /* 0x0000000a44507981 */ /* 0x0000e2000c1e1500 */
[----:B------:R-:W-:Y:S01]  /*2220*/  FMNMX R121, R72, R121, !PT ;  /* 0x0000007948797209 */ /* 0x000fe20007800000 */
[----:B------:R-:W-:Y:S01]  /*2230*/  FMUL R65, R65, UR5 ;  /* 0x0000000541417c20 */ /* 0x000fe20008400000 */
[----:B------:R-:W-:Y:S01]  /*2240*/  FSEL R230, R64, -INF , !P2 ;  /* 0xff80000040e67808 */ /* 0x000fe20005000000 */
[----:B------:R-:W-:Y:S01]  /*2250*/  IMAD.WIDE R70, R16, 0x2, R154 ;  /* 0x0000000210467825 */ /* 0x000fe200078e029a */
[----:B0-----:R-:W-:-:S03]  /*2260*/  FSEL R68, R113, -INF , !P3 ;  /* 0xff80000071447808 */ /* 0x001fc60005800000 */
[----:B------:R-:W-:Y:S01]  /*2270*/  IMAD.WIDE R106, R16, 0x2, R34 ;  /* 0x00000002106a7825 */ /* 0x000fe200078e0222 */
[----:B------:R-:W-:Y:S01]  /*2280*/  FSEL R69, R65, -INF , !P1 ;  /* 0xff80000041457808 */ /* 0x000fe20004800000 */
[----:B------:R0:W4:Y:S01]  /*2290*/  LDG.E.U16 R71, desc[UR10][R70.64] ;  /* 0x0000000a46477981 */ /* 0x000122000c1e1500 */
[----:B------:R-:W-:Y:S01]  /*22a0*/  FMNMX R121, R68, R121, !PT ;  /* 0x0000007944797209 */ /* 0x000fe20007800000 */
[----:B------:R-:W-:Y:S02]  /*22b0*/  IMAD.WIDE R92, R16, 0x2, R158 ;  /* 0x00000002105c7825 */ /* 0x000fe400078e029e */
[----:B------:R1:W5:Y:S01]  /*22c0*/  LDG.E.U16 R220, desc[UR10][R106.64] ;  /* 0x0000000a6adc7981 */ /* 0x000362000c1e1500 */
[----:B------:R-:W-:Y:S01]  /*22d0*/  FMNMX R64, R230, R121, !PT ;  /* 0x00000079e6407209 */ /* 0x000fe20007800000 */
[C---:B------:R-:W-:Y:S02]  /*22e0*/  IMAD.WIDE R120, R16.reuse, 0x2, R146 ;  /* 0x0000000210787825 */ /* 0x040fe400078e0292 */
[----:B------:R-:W2:Y:S01]  /*22f0*/  LDG.E.U16 R93, desc[UR10][R92.64] ;  /* 0x0000000a5c5d7981 */ /* 0x000ea2000c1e1500 */
[----:B0-----:R-:W-:Y:S01]  /*2300*/  FMNMX R70, R69, R64, !PT ;  /* 0x0000004045467209 */ /* 0x001fe20007800000 */
[----:B------:R-:W-:-:S02]  /*2310*/  IMAD.WIDE R112, R16, 0x2, R36 ;  /* 0x0000000210707825 */ /* 0x000fc400078e0224 */
[----:B------:R0:W3:Y:S02]  /*2320*/  LDG.E.U16 R224, desc[UR10][R120.64] ;  /* 0x0000000a78e07981 */ /* 0x0000e4000c1e1500 */
[C---:B-1----:R-:W-:Y:S02]  /*2330*/  IMAD.WIDE R106, R16.reuse, 0x2, R38 ;  /* 0x00000002106a7825 */ /* 0x042fe400078e0226 */
[----:B------:R1:W4:Y:S02]  /*2340*/  LDG.E.U16 R218, desc[UR10][R112.64] ;  /* 0x0000000a70da7981 */ /* 0x000324000c1e1500 */
[C---:B------:R-:W-:Y:S02]  /*2350*/  IMAD.WIDE R64, R16.reuse, 0x2, R44 ;  /* 0x0000000210407825 */ /* 0x040fe400078e022c */
[----:B------:R1:W3:Y:S02]  /*2360*/  LDG.E.U16 R92, desc[UR10][R106.64] ;  /* 0x0000000a6a5c7981 */ /* 0x0002e4000c1e1500 */
[----:B------:R-:W-:-:S02]  /*2370*/  IMAD.WIDE R102, R16, 0x2, R150 ;  /* 0x0000000210667825 */ /* 0x000fc400078e0296 */
[----:B------:R1:W3:Y:S02]  /*2380*/  LDG.E.U16 R84, desc[UR10][R64.64] ;  /* 0x0000000a40547981 */ /* 0x0002e4000c1e1500 */
[C---:B------:R-:W-:Y:S02]  /*2390*/  IMAD.WIDE R140, R16.reuse, 0x2, R42 ;  /* 0x00000002108c7825 */ /* 0x040fe400078e022a */
[----:B------:R-:W4:Y:S02]  /*23a0*/  LDG.E.U16 R103, desc[UR10][R102.64] ;  /* 0x0000000a66677981 */ /* 0x000f24000c1e1500 */
[C---:B------:R-:W-:Y:S02]  /*23b0*/  IMAD.WIDE R136, R16.reuse, 0x2, R148 ;  /* 0x0000000210887825 */ /* 0x040fe400078e0294 */
[----:B------:R-:W3:Y:S02]  /*23c0*/  LDG.E.U16 R141, desc[UR10][R140.64] ;  /* 0x0000000a8c8d7981 */ /* 0x000ee4000c1e1500 */
[----:B0-----:R-:W-:-:S02]  /*23d0*/  IMAD.WIDE R120, R16, 0x2, R46 ;  /* 0x0000000210787825 */ /* 0x001fc400078e022e */
[----:B------:R-:W3:Y:S02]  /*23e0*/  LDG.E.U16 R226, desc[UR10][R136.64] ;  /* 0x0000000a88e27981 */ /* 0x000ee4000c1e1500 */
[----:B-1----:R-:W-:-:S04]  /*23f0*/  IMAD.WIDE R112, R16, 0x2, R32 ;  /* 0x0000000210707825 */ /* 0x002fc800078e0220 */
[C---:B------:R-:W-:Y:S01]  /*2400*/  IMAD.WIDE R106, R16.reuse, 0x2, R40 ;  /* 0x00000002106a7825 */ /* 0x040fe200078e0228 */
[----:B------:R-:W3:Y:S03]  /*2410*/  LDG.E.U16 R222, desc[UR10][R112.64] ;  /* 0x0000000a70de7981 */ /* 0x000ee6000c1e1500 */
[----:B------:R-:W-:Y:S01]  /*2420*/  IMAD.WIDE R64, R16, 0x2, R144 ;  /* 0x0000000210407825 */ /* 0x000fe200078e0290 */
[----:B------:R-:W3:Y:S04]  /*2430*/  LDG.E.U16 R137, desc[UR10][R120.64] ;  /* 0x0000000a78897981 */ /* 0x000ee8000c1e1500 */
[----:B------:R-:W3:Y:S04]  /*2440*/  LDG.E.U16 R88, desc[UR10][R106.64] ;  /* 0x0000000a6a587981 */ /* 0x000ee8000c1e1500 */
[----:B------:R0:W3:Y:S04]  /*2450*/  LDG.E.U16 R228, desc[UR10][R64.64] ;  /* 0x0000000a40e47981 */ /* 0x0000e8000c1e1500 */
[----:B------:R-:W1:Y:S01]  /*2460*/  SHFL.BFLY PT, R96, R70, 0x2, 0x1f ;  /* 0x0c401f0046607f89 */ /* 0x000e6200000e0000 */
[----:B------:R-:W-:Y:S01]  /*2470*/  FMUL R74, R74, UR5 ;  /* 0x000000054a4a7c20 */ /* 0x000fe20008400000 */
[----:B------:R-:W-:Y:S01]  /*2480*/  FMUL R75, R75, UR5 ;  /* 0x000000054b4b7c20 */ /* 0x000fe20008400000 */
[----:B------:R-:W-:-:S02]  /*2490*/  ISETP.GE.AND P3, PT, R24, R31, PT ;  /* 0x0000001f1800720c */ /* 0x000fc40003f66270 */
[C---:B------:R-:W-:Y:S01]  /*24a0*/  ISETP.GT.AND P2, PT, R24.reuse, R31, PT ;  /* 0x0000001f1800720c */ /* 0x040fe20003f44270 */
[----:B------:R-:W-:Y:S01]  /*24b0*/  FMUL R31, R79, UR5 ;  /* 0x000000054f1f7c20 */ /* 0x000fe20008400000 */
[----:B------:R-:W-:Y:S01]  /*24c0*/  ISETP.GE.AND P1, PT, R24, R192, PT ;  /* 0x000000c01800720c */ /* 0x000fe20003f26270 */
[----:B------:R-:W-:Y:S01]  /*24d0*/  FMUL R78, R78, UR5 ;  /* 0x000000054e4e7c20 */ /* 0x000fe20008400000 */
[----:B------:R-:W-:Y:S01]  /*24e0*/  FSEL R74, R74, -INF , P3 ;  /* 0xff8000004a4a7808 */ /* 0x000fe20001800000 */
[----:B------:R-:W-:Y:S01]  /*24f0*/  FMUL R236, R82, UR5 ;  /* 0x0000000552ec7c20 */ /* 0x000fe20008400000 */
[----:B------:R-:W-:Y:S01]  /*2500*/  FSEL R79, R75, -INF , P2 ;  /* 0xff8000004b4f7808 */ /* 0x000fe20001000000 */
[----:B------:R-:W-:Y:S01]  /*2510*/  FMUL R110, R110, UR5 ;  /* 0x000000056e6e7c20 */ /* 0x000fe20008400000 */
[----:B------:R-:W-:Y:S02]  /*2520*/  FSEL R82, R31, -INF , P1 ;  /* 0xff8000001f527808 */ /* 0x000fe40000800000 */
[----:B------:R-:W-:-:S02]  /*2530*/  ISETP.GE.AND P5, PT, R24, R207, PT ;  /* 0x000000cf1800720c */ /* 0x000fc40003fa6270 */
[----:B------:R-:W-:Y:S01]  /*2540*/  ISETP.GE.AND P6, PT, R24, R118, PT ;  /* 0x000000761800720c */ /* 0x000fe20003fc6270 */
[----:B------:R-:W-:Y:S01]  /*2550*/  FMUL R83, R83, UR5 ;  /* 0x0000000553537c20 */ /* 0x000fe20008400000 */
[----:B------:R-:W-:Y:S01]  /*2560*/  FSEL R78, R78, -INF , P4 ;  /* 0xff8000004e4e7808 */ /* 0x000fe20002000000 */
[----:B------:R-:W-:Y:S01]  /*2570*/  FMUL R234, R86, UR5 ;  /* 0x0000000556ea7c20 */ /* 0x000fe20008400000 */
[----:B------:R-:W-:Y:S01]  /*2580*/  FMNMX R31, R74, R79, !PT ;  /* 0x0000004f4a1f7209 */ /* 0x000fe20007800000 */
[----:B------:R-:W-:Y:S01]  /*2590*/  FMUL R87, R87, UR5 ;  /* 0x0000000557577c20 */ /* 0x000fe20008400000 */
[----:B------:R-:W-:Y:S01]  /*25a0*/  FMUL R216, R90, UR5 ;  /* 0x000000055ad87c20 */ /* 0x000fe20008400000 */
[----:B------:R-:W-:Y:S01]  /*25b0*/  FMUL R91, R91, UR5 ;  /* 0x000000055b5b7c20 */ /* 0x000fe20008400000 */
[----:B0-----:R-:W-:Y:S01]  /*25c0*/  FMNMX R65, R78, R31, !PT ;  /* 0x0000001f4e417209 */ /* 0x001fe20007800000 */
[----:B------:R-:W-:Y:S01]  /*25d0*/  FMUL R94, R94, UR5 ;  /* 0x000000055e5e7c20 */ /* 0x000fe20008400000 */
[----:B-1----:R-:W-:Y:S01]  /*25e0*/  FMNMX R96, R70, R96, !PT ;  /* 0x0000006046607209 */ /* 0x002fe20007800000 */
[----:B------:R-:W-:Y:S01]  /*25f0*/  FMUL R95, R95, UR5 ;  /* 0x000000055f5f7c20 */ /* 0x000fe20008400000 */
[----:B------:R-:W-:Y:S01]  /*2600*/  FSEL R200, R110, -INF , P5 ;  /* 0xff8000006ec87808 */ /* 0x000fe20002800000 */
[----:B------:R-:W-:Y:S01]  /*2610*/  FMUL R98, R98, UR5 ;  /* 0x0000000562627c20 */ /* 0x000fe20008400000 */
[----:B------:R-:W-:Y:S01]  /*2620*/  ISETP.GE.AND P5, PT, R24, R245, PT ;  /* 0x000000f51800720c */ /* 0x000fe20003fa6270 */
[----:B------:R-:W-:Y:S01]  /*2630*/  FMUL R99, R99, UR5 ;  /* 0x0000000563637c20 */ /* 0x000fe20008400000 */
[----:B------:R-:W-:Y:S01]  /*2640*/  FSEL R236, R236, -INF , P6 ;  /* 0xff800000ecec7808 */ /* 0x000fe20003000000 */
[----:B------:R-:W-:Y:S01]  /*2650*/  FMUL R132, R134, UR5 ;  /* 0x0000000586847c20 */ /* 0x000fe20008400000 */
[----:B------:R-:W-:Y:S01]  /*2660*/  FMNMX R65, R82, R65, !PT ;  /* 0x0000004152417209 */ /* 0x000fe20007800000 */
[----:B------:R-:W0:Y:S01]  /*2670*/  SHFL.BFLY PT, R113, R96, 0x1, 0x1f ;  /* 0x0c201f0060717f89 */ /* 0x000e2200000e0000 */
[----:B------:R-:W-:-:S02]  /*2680*/  ISETP.GE.AND P4, PT, R24, R251, PT ;  /* 0x000000fb1800720c */ /* 0x000fc40003f86270 */
[----:B------:R-:W-:Y:S01]  /*2690*/  FSEL R86, R83, -INF , P5 ;  /* 0xff80000053567808 */ /* 0x000fe20002800000 */
[----:B------:R-:W-:Y:S01]  /*26a0*/  FMUL R111, R111, UR5 ;  /* 0x000000056f6f7c20 */ /* 0x000fe20008400000 */
[----:B------:R-:W-:Y:S01]  /*26b0*/  FMNMX R65, R236, R65, !PT ;  /* 0x00000041ec417209 */ /* 0x000fe20007800000 */
[----:B------:R-:W-:Y:S01]  /*26c0*/  FMUL R128, R135, UR5 ;  /* 0x0000000587807c20 */ /* 0x000fe20008400000 */
[----:B------:R-:W-:Y:S01]  /*26d0*/  ISETP.GE.AND P3, PT, R24, R239, PT ;  /* 0x000000ef1800720c */ /* 0x000fe20003f66270 */
[----:B------:R-:W-:Y:S01]  /*26e0*/  FMUL R122, R122, UR5 ;  /* 0x000000057a7a7c20 */ /* 0x000fe20008400000 */
        /* <DEDUP_REMOVED lines=19> */
[----:B------:R-:W-:Y:S01]  /*2820*/  BAR.SYNC.DEFER_BLOCKING 0x0 ;  /* 0x0000000000007b1d */ /* 0x000fe20000010000 */
[----:B------:R-:W-:-:S02]  /*2830*/  FMNMX R65, R216, R65, !PT ;  /* 0x00000041d8417209 */ /* 0x000fc40007800000 */
[----:B------:R-:W-:Y:S02]  /*2840*/  ISETP.GE.AND P5, PT, R24, R237, PT ;  /* 0x000000ed1800720c */ /* 0x000fe40003fa6270 */
[----:B------:R-:W-:Y:S02]  /*2850*/  FSEL R102, R94, -INF , P6 ;  /* 0xff8000005e667808 */ /* 0x000fe40003000000 */
[----:B------:R-:W-:Y:S02]  /*2860*/  FMNMX R65, R214, R65, !PT ;  /* 0x00000041d6417209 */ /* 0x000fe40007800000 */
[----:B0-----:R-:W-:Y:S02]  /*2870*/  FMNMX R64, R96, R113, !PT ;  /* 0x0000007160407209 */ /* 0x001fe40007800000 */
[----:B------:R-:W-:Y:S02]  /*2880*/  ISETP.GE.AND P4, PT, R24, R241, PT ;  /* 0x000000f11800720c */ /* 0x000fe40003f86270 */
[----:B------:R-:W-:-:S02]  /*2890*/  FSEL R96, R95, -INF , P5 ;  /* 0xff8000005f607808 */ /* 0x000fc40002800000 */
[----:B------:R-:W-:Y:S02]  /*28a0*/  FMNMX R65, R102, R65, !PT ;  /* 0x0000004166417209 */ /* 0x000fe40007800000 */
[----:B------:R-:W-:Y:S02]  /*28b0*/  ISETP.GE.AND P3, PT, R24, R243, PT ;  /* 0x000000f31800720c */ /* 0x000fe40003f66270 */
[----:B------:R-:W-:Y:S02]  /*28c0*/  FSEL R100, R98, -INF , P4 ;  /* 0xff80000062647808 */ /* 0x000fe40002000000 */
[----:B------:R-:W-:Y:S02]  /*28d0*/  FMNMX R65, R96, R65, !PT ;  /* 0x0000004160417209 */ /* 0x000fe40007800000 */
[----:B------:R-:W-:Y:S02]  /*28e0*/  FSEL R210, R99, -INF , P3 ;  /* 0xff80000063d27808 */ /* 0x000fe40001800000 */
[----:B------:R-:W-:-:S02]  /*28f0*/  FMNMX R65, R100, R65, !PT ;  /* 0x0000004164417209 */ /* 0x000fc40007800000 */
[C---:B------:R-:W-:Y:S02]  /*2900*/  ISETP.GE.AND P6, PT, R24.reuse, R221, PT ;  /* 0x000000dd1800720c */ /* 0x040fe40003fc6270 */
[----:B------:R-:W-:Y:S02]  /*2910*/  ISETP.GE.AND P2, PT, R24, R233, PT ;  /* 0x000000e91800720c */ /* 0x000fe40003f46270 */
[----:B------:R-:W-:Y:S02]  /*2920*/  FMNMX R65, R210, R65, !PT ;  /* 0x00000041d2417209 */ /* 0x000fe40007800000 */
[----:B------:R-:W-:Y:S02]  /*2930*/  ISETP.GE.AND P1, PT, R24, R225, PT ;  /* 0x000000e11800720c */ /* 0x000fe40003f26270 */
[----:B------:R-:W-:Y:S02]  /*2940*/  FSEL R132, R132, -INF , P6 ;  /* 0xff80000084847808 */ /* 0x000fe40003000000 */
[----:B------:R-:W-:-:S02]  /*2950*/  FSEL R206, R111, -INF , P2 ;  /* 0xff8000006fce7808 */ /* 0x000fc40001000000 */
[----:B------:R-:W-:Y:S02]  /*2960*/  ISETP.GE.AND P6, PT, R24, R117, PT ;  /* 0x000000751800720c */ /* 0x000fe40003fc6270 */
[----:B------:R-:W-:Y:S02]  /*2970*/  FMNMX R65, R200, R65, !PT ;  /* 0x00000041c8417209 */ /* 0x000fe40007800000 */
[----:B------:R-:W-:Y:S02]  /*2980*/  FMNMX R64, R64, R29, !PT ;  /* 0x0000001d40407209 */ /* 0x000fe40007800000 */
[----:B------:R-:W-:Y:S02]  /*2990*/  FSEL R128, R128, -INF , P1 ;  /* 0xff80000080807808 */ /* 0x000fe40000800000 */
[----:B------:R-:W-:Y:S02]  /*29a0*/  ISETP.GE.AND P1, PT, R24, R203, PT ;  /* 0x000000cb1800720c */ /* 0x000fe40003f26270 */
[----:B------:R-:W-:-:S02]  /*29b0*/  FSEL R204, R122, -INF , P6 ;  /* 0xff8000007acc7808 */ /* 0x000fc40003000000 */
[----:B------:R-:W-:Y:S01]  /*29c0*/  FMNMX R65, R206, R65, !PT ;  /* 0x00000041ce417209 */ /* 0x000fe20007800000 */
[----:B------:R-:W-:Y:S01]  /*29d0*/  FADD R194, R194, -R64 ;  /* 0x80000040c2c27221 */ /* 0x000fe20000000000 */
[----:B------:R-:W-:Y:S02]  /*29e0*/  ISETP.GE.AND P2, PT, R24, R119, PT ;  /* 0x000000771800720c */ /* 0x000fe40003f46270 */
[----:B------:R-:W-:Y:S02]  /*29f0*/  FSEL R202, R123, -INF , P1 ;  /* 0xff8000007bca7808 */ /* 0x000fe40000800000 */
[----:B------:R-:W-:Y:S01]  /*2a00*/  FMNMX R65, R204, R65, !PT ;  /* 0x00000041cc417209 */ /* 0x000fe20007800000 */
[----:B------:R-:W-:Y:S01]  /*2a10*/  FMUL R91, R194, 1.4426950216293334961 ;  /* 0x3fb8aa3bc25b7820 */ /* 0x000fe20000400000 */
[C---:B------:R-:W-:Y:S02]  /*2a20*/  ISETP.GE.AND P5, PT, R24.reuse, R217, PT ;  /* 0x000000d91800720c */ /* 0x040fe40003fa6270 */
[----:B------:R-:W-:-:S02]  /*2a30*/  ISETP.GE.AND P3, PT, R24, R201, PT ;  /* 0x000000c91800720c */ /* 0x000fc40003f66270 */
[----:B------:R-:W-:Y:S02]  /*2a40*/  SHF.R.U32.HI R31, RZ, 0xd, R116 ;  /* 0x0000000dff1f7819 */ /* 0x000fe40000011674 */
[----:B------:R-:W-:Y:S02]  /*2a50*/  FSEL R194, R126, -INF , P2 ;  /* 0xff8000007ec27808 */ /* 0x000fe40001000000 */
[----:B------:R-:W-:Y:S02]  /*2a60*/  FMNMX R65, R202, R65, !PT ;  /* 0x00000041ca417209 */ /* 0x000fe40007800000 */
[----:B------:R-:W-:Y:S02]  /*2a70*/  FSEL R134, R131, -INF , P5 ;  /* 0xff80000083867808 */ /* 0x000fe40002800000 */
[----:B------:R-:W-:Y:S02]  /*2a80*/  ISETP.GE.AND P4, PT, R24, R209, PT ;  /* 0x000000d11800720c */ /* 0x000fe40003f86270 */
[----:B------:R-:W-:-:S02]  /*2a90*/  LOP3.LUT P5, RZ, R31, 0x1, RZ, 0xc0, !PT ;  /* 0x000000011fff7812 */ /* 0x000fc400078ac0ff */
[----:B------:R-:W-:Y:S02]  /*2aa0*/  FSEL R192, R127, -INF , P3 ;  /* 0xff8000007fc07808 */ /* 0x000fe40001800000 */
[----:B------:R-:W-:Y:S02]  /*2ab0*/  FMNMX R65, R194, R65, !PT ;  /* 0x00000041c2417209 */ /* 0x000fe40007800000 */
[----:B------:R-:W-:Y:S02]  /*2ac0*/  SHF.R.U32.HI R31, RZ, 0xc, R116 ;  /* 0x0000000cff1f7819 */ /* 0x000fe40000011674 */
[----:B------:R-:W-:Y:S02]  /*2ad0*/  FSEL R140, R130, -INF , P4 ;  /* 0xff800000828c7808 */ /* 0x000fe40002000000 */
[----:B------:R-:W-:Y:S02]  /*2ae0*/  FMNMX R65, R192, R65, !PT ;  /* 0x00000041c0417209 */ /* 0x000fe40007800000 */
[----:B------:R-:W-:-:S02]  /*2af0*/  LOP3.LUT P4, RZ, R31, 0x1, RZ, 0xc0, !PT ;  /* 0x000000011fff7812 */ /* 0x000fc4000788c0ff */
[--C-:B------:R-:W-:Y:S02]  /*2b00*/  SHF.R.U32.HI R31, RZ, 0x9, R116.reuse ;  /* 0x00000009ff1f7819 */ /* 0x100fe40000011674 */
[----:B------:R-:W-:Y:S02]  /*2b10*/  FMNMX R65, R140, R65, !PT ;  /* 0x000000418c417209 */ /* 0x000fe40007800000 */
[----:B------:R-:W-:Y:S02]  /*2b20*/  LOP3.LUT P3, RZ, R31, 0x1, RZ, 0xc0, !PT ;  /* 0x000000011fff7812 */ /* 0x000fe4000786c0ff */
[----:B------:R-:W-:Y:S02]  /*2b30*/  SHF.R.U32.HI R31, RZ, 0x8, R116 ;  /* 0x00000008ff1f7819 */ /* 0x000fe40000011674 */
[----:B------:R-:W-:Y:S02]  /*2b40*/  FMNMX R65, R134, R65, !PT ;  /* 0x0000004186417209 */ /* 0x000fe40007800000 */
[----:B------:R-:W-:-:S02]  /*2b50*/  LOP3.LUT P2, RZ, R31, 0x1, RZ, 0xc0, !PT ;  /* 0x000000011fff7812 */ /* 0x000fc4000784c0ff */
[--C-:B------:R-:W-:Y:S02]  /*2b60*/  SHF.R.U32.HI R31, RZ, 0x5, R116.reuse ;  /* 0x00000005ff1f7819 */ /* 0x100fe40000011674 */
[----:B------:R-:W-:Y:S01]  /*2b70*/  FMNMX R65, R132, R65, !PT ;  /* 0x0000004184417209 */ /* 0x000fe20007800000 */
[----:B------:R-:W-:Y:S01]  /*2b80*/  FMUL R126, R139, UR5 ;  /* 0x000000058b7e7c20 */ /* 0x000fe20008400000 */
[----:B------:R-:W-:Y:S02]  /*2b90*/  LOP3.LUT P6, RZ, R31, 0x1, RZ, 0xc0, !PT ;  /* 0x000000011fff7812 */ /* 0x000fe400078cc0ff */
[----:B------:R-:W-:Y:S02]  /*2ba0*/  FSEL R124, R124, -INF , !P5 ;  /* 0xff8000007c7c7808 */ /* 0x000fe40006800000 */
[----:B------:R-:W-:Y:S02]  /*2bb0*/  FMNMX R65, R128, R65, !PT ;  /* 0x0000004180417209 */ /* 0x000fe40007800000 */
[--C-:B------:R-:W-:Y:S01]  /*2bc0*/  SHF.R.U32.HI R31, RZ, 0x4, R116.reuse ;  /* 0x00000004ff1f7819 */ /* 0x100fe20000011674 */
[----:B------:R-:W-:Y:S01]  /*2bd0*/  FMUL R118, R142, UR5 ;  /* 0x000000058e767c20 */ /* 0x000fe20008400000 */
[----:B------:R-:W-:-:S02]  /*2be0*/  SHF.R.U32.HI R116, RZ, 0x1, R116 ;  /* 0x00000001ff747819 */ /* 0x000fc40000011674 */
[----:B------:R-:W-:Y:S02]  /*2bf0*/  FSEL R126, R126, -INF , !P4 ;  /* 0xff8000007e7e7808 */ /* 0x000fe40006000000 */
[----:B------:R-:W-:Y:S02]  /*2c00*/  FMNMX R65, R124, R65, !PT ;  /* 0x000000417c417209 */ /* 0x000fe40007800000 */
[----:B------:R-:W-:Y:S01]  /*2c10*/  LOP3.LUT P5, RZ, R116, 0x1, RZ, 0xc0, !PT ;  /* 0x0000000174ff7812 */ /* 0x000fe200078ac0ff */
[----:B------:R-:W-:Y:S01]  /*2c20*/  FMUL R116, R143, UR5 ;  /* 0x000000058f747c20 */ /* 0x000fe20008400000 */
[----:B------:R-:W-:Y:S02]  /*2c30*/  FSEL R118, R118, -INF , !P3 ;  /* 0xff80000076767808 */ /* 0x000fe40005800000 */
[----:B------:R-:W-:Y:S02]  /*2c40*/  FMNMX R65, R126, R65, !PT ;  /* 0x000000417e417209 */ /* 0x000fe40007800000 */
[----:B------:R-:W-:-:S02]  /*2c50*/  FSEL R116, R116, -INF , !P2 ;  /* 0xff80000074747808 */ /* 0x000fc40005000000 */
[----:B------:R-:W-:Y:S01]  /*2c60*/  FMNMX R65, R118, R65, !PT ;  /* 0x0000004176417209 */ /* 0x000fe20007800000 */
[----:B------:R-:W-:Y:S01]  /*2c70*/  FMUL R110, R115, UR5 ;  /* 0x00000005736e7c20 */ /* 0x000fe20008400000 */
[----:B------:R-:W-:Y:S02]  /*2c80*/  LOP3.LUT P1, RZ, R31, 0x1, RZ, 0xc0, !PT ;  /* 0x000000011fff7812 */ /* 0x000fe4000782c0ff */
[----:B------:R-:W-:Y:S02]  /*2c90*/  FSEL R112, R112, -INF , !P6 ;  /* 0xff80000070707808 */ /* 0x000fe40007000000 */
[----:B------:R-:W-:Y:S02]  /*2ca0*/  FMNMX R65, R116, R65, !PT ;  /* 0x0000004174417209 */ /* 0x000fe40007800000 */
[----:B------:R-:W-:Y:S02]  /*2cb0*/  FSEL R110, R110, -INF , !P1 ;  /* 0xff8000006e6e7808 */ /* 0x000fe40004800000 */
[----:B------:R-:W-:-:S02]  /*2cc0*/  FMNMX R65, R112, R65, !PT ;  /* 0x0000004170417209 */ /* 0x000fc40007800000 */
[----:B------:R-:W-:Y:S02]  /*2cd0*/  FSEL R104, R66, -INF , !P5 ;  /* 0xff80000042687808 */ /* 0x000fe40006800000 */
[----:B------:R-:W-:Y:S02]  /*2ce0*/  FMNMX R65, R110, R65, !PT ;  /* 0x000000416e417209 */ /* 0x000fe40007800000 */
[----:B------:R-:W-:Y:S02]  /*2cf0*/  FSEL R108, R67, -INF , P0 ;  /* 0xff800000436c7808 */ /* 0x000fe40000000000 */
[----:B------:R-:W-:-:S04]  /*2d00*/  FMNMX R65, R104, R65, !PT ;  /* 0x0000004168417209 */ /* 0x000fc80007800000 */
[----:B------:R-:W-:-:S05]  /*2d10*/  FMNMX R65, R108, R65, !PT ;  /* 0x000000416c417209 */ /* 0x000fca0007800000 */
[----:B------:R-:W0:Y:S01]  /*2d20*/  SHFL.BFLY PT, R66, R65, 0x2, 0x1f ;  /* 0x0c401f0041427f89 */ /* 0x000e2200000e0000 */
[----:B------:R-:W-:-:S04]  /*2d30*/  FADD R77, R77, -R64 ;  /* 0x800000404d4d7221 */ /* 0x000fc80000000000 */
[----:B------:R-:W-:-:S04]  /*2d40*/  FMUL R77, R77, 1.4426950216293334961 ;  /* 0x3fb8aa3b4d4d7820 */ /* 0x000fc80000400000 */
[----:B------:R1:W-:Y:S01]  /*2d50*/  MUFU.EX2 R106, R77 ;  /* 0x0000004d006a7308 */ /* 0x0003e20000000800 */
[----:B0-----:R-:W-:-:S05]  /*2d60*/  FMNMX R66, R65, R66, !PT ;  /* 0x0000004241427209 */ /* 0x001fca0007800000 */
[----:B-1----:R-:W0:Y:S04]  /*2d70*/  SHFL.BFLY PT, R77, R66, 0x1, 0x1f ;  /* 0x0c201f00424d7f89 */ /* 0x002e2800000e0000 */
[----:B--2---:R-:W-:Y:S04]  /*2d80*/  STS.U16 [R14+UR6], R93 ;  /* 0x0000005d0e007988 */ /* 0x004fe80008000406 */
[----:B-----5:R-:W-:Y:S01]  /*2d90*/  STS.U16 [R14+UR6+0x1000], R220 ;  /* 0x001000dc0e007988 */ /* 0x020fe20008000406 */
[--C-:B------:R-:W-:Y:S01]  /*2da0*/  FADD R31, R109, -R64.reuse ;  /* 0x800000406d1f7221 */ /* 0x100fe20000000000 */
[----:B------:R-:W-:-:S03]  /*2db0*/  FADD R81, R81, -R64 ;  /* 0x8000004051517221 */ /* 0x000fc60000000000 */
[----:B------:R-:W-:Y:S01]  /*2dc0*/  FMUL R31, R31, 1.4426950216293334961 ;  /* 0x3fb8aa3b1f1f7820 */ /* 0x000fe20000400000 */
[----:B----4-:R-:W-:Y:S04]  /*2dd0*/  STS.U16 [R14+UR6+0x800], R103 ;  /* 0x000800670e007988 */ /* 0x010fe80008000406 */
[----:B---3--:R-:W-:Y:S04]  /*2de0*/  STS.U16 [R14+UR6+0x1800], R141 ;  /* 0x0018008d0e007988 */ /* 0x008fe80008000406 */
[----:B------:R-:W-:Y:S04]  /*2df0*/  STS.U16 [R25+UR6+0x200], R76 ;  /* 0x0002004c19007988 */ /* 0x000fe80008000406 */
[----:B------:R-:W-:Y:S04]  /*2e00*/  STS.U16 [R25+UR6+0xa00], R226 ;  /* 0x000a00e219007988 */ /* 0x000fe80008000406 */
[----:B------:R-:W-:Y:S04]  /*2e10*/  STS.U16 [R25+UR6+0x1200], R218 ;  /* 0x001200da19007988 */ /* 0x000fe80008000406 */
[----:B------:R-:W-:Y:S04]  /*2e20*/  STS.U16 [R25+UR6+0x1a00], R84 ;  /* 0x001a005419007988 */ /* 0x000fe80008000406 */
[----:B------:R1:W-:Y:S04]  /*2e30*/  STS.U16 [R26+UR6+0x400], R71 ;  /* 0x000400471a007988 */ /* 0x0003e80008000406 */
[----:B------:R-:W-:Y:S04]  /*2e40*/  STS.U16 [R26+UR6+0xc00], R224 ;  /* 0x000c00e01a007988 */ /* 0x000fe80008000406 */
[----:B------:R-:W-:Y:S04]  /*2e50*/  STS.U16 [R26+UR6+0x1400], R92 ;  /* 0x0014005c1a007988 */ /* 0x000fe80008000406 */
[----:B------:R-:W-:Y:S04]  /*2e60*/  STS.U16 [R26+UR6+0x1c00], R137 ;  /* 0x001c00891a007988 */ /* 0x000fe80008000406 */
[----:B------:R-:W-:Y:S04]  /*2e70*/  STS.U16 [R27+UR6+0x600], R80 ;  /* 0x000600501b007988 */ /* 0x000fe80008000406 */
[----:B------:R-:W-:Y:S04]  /*2e80*/  STS.U16 [R27+UR6+0xe00], R222 ;  /* 0x000e00de1b007988 */ /* 0x000fe80008000406 */
[----:B------:R2:W-:Y:S04]  /*2e90*/  STS.U16 [R27+UR6+0x1600], R88 ;  /* 0x001600581b007988 */ /* 0x0005e80008000406 */
[----:B------:R-:W-:Y:S01]  /*2ea0*/  STS.U16 [R27+UR6+0x1e00], R228 ;  /* 0x001e00e41b007988 */ /* 0x000fe20008000406 */
[----:B------:R3:W-:Y:S01]  /*2eb0*/  MUFU.EX2 R130, R31 ;  /* 0x0000001f00827308 */ /* 0x0007e20000000800 */
[----:B0-----:R-:W-:Y:S01]  /*2ec0*/  FMNMX R77, R66, R77, !PT ;  /* 0x0000004d424d7209 */ /* 0x001fe20007800000 */
[----:B------:R-:W-:Y:S01]  /*2ed0*/  FMUL R75, R81, 1.4426950216293334961 ;  /* 0x3fb8aa3b514b7820 */ /* 0x000fe20000400000 */
[--C-:B------:R-:W-:Y:S01]  /*2ee0*/  FADD R81, R69, -R64.reuse ;  /* 0x8000004045517221 */ /* 0x100fe20000000000 */
[--C-:B------:R-:W-:Y:S01]  /*2ef0*/  FADD R85, R85, -R64.reuse ;  /* 0x8000004055557221 */ /* 0x100fe20000000000 */
[----:B------:R-:W-:Y:S01]  /*2f00*/  FMNMX R69, R77, R30, !PT ;  /* 0x0000001e4d457209 */ /* 0x000fe20007800000 */
[----:B---3--:R-:W-:Y:S01]  /*2f10*/  FADD R31, R72, -R64 ;  /* 0x80000040481f7221 */ /* 0x008fe20000000000 */
[----:B------:R-:W-:-:S03]  /*2f20*/  FADD R77, -R64, R29 ;  /* 0x0000001d404d7221 */ /* 0x000fc60000000100 */
[----:B------:R-:W-:Y:S01]  /*2f30*/  FMUL R83, R31, 1.4426950216293334961 ;  /* 0x3fb8aa3b1f537820 */ /* 0x000fe20000400000 */
[--C-:B------:R-:W-:Y:S01]  /*2f40*/  FADD R31, R68, -R64.reuse ;  /* 0x80000040441f7221 */ /* 0x100fe20000000000 */
[----:B------:R-:W-:Y:S01]  /*2f50*/  FMUL R85, R85, 1.4426950216293334961 ;  /* 0x3fb8aa3b55557820 */ /* 0x000fe20000400000 */
[----:B------:R-:W-:Y:S01]  /*2f60*/  FMUL R81, R81, 1.4426950216293334961 ;  /* 0x3fb8aa3b51517820 */ /* 0x000fe20000400000 */
[----:B------:R0:W-:Y:S01]  /*2f70*/  MUFU.EX2 R68, R83 ;  /* 0x0000005300447308 */ /* 0x0001e20000000800 */
[--C-:B------:R-:W-:Y:S01]  /*2f80*/  FADD R82, R82, -R69.reuse ;  /* 0x8000004552527221 */ /* 0x100fe20000000000 */
[----:B------:R-:W-:Y:S01]  /*2f90*/  FADD R97, R97, -R64 ;  /* 0x8000004061617221 */ /* 0x000fe20000000000 */
[--C-:B------:R-:W-:Y:S01]  /*2fa0*/  FADD R79, R79, -R69.reuse ;  /* 0x800000454f4f7221 */ /* 0x100fe20000000000 */
[--C-:B------:R-:W-:Y:S01]  /*2fb0*/  FADD R78, R78, -R69.reuse ;  /* 0x800000454e4e7221 */ /* 0x100fe20000000000 */
[----:B0-----:R-:W-:Y:S01]  /*2fc0*/  FMUL R83, R77, 1.4426950216293334961 ;  /* 0x3fb8aa3b4d537820 */ /* 0x001fe20000400000 */
[----:B------:R-:W-:-:S02]  /*2fd0*/  FADD R77, R74, -R69 ;  /* 0x800000454a4d7221 */ /* 0x000fc40000000000 */
[----:B------:R0:W-:Y:S01]  /*2fe0*/  MUFU.EX2 R114, R85 ;  /* 0x0000005500727308 */ /* 0x0001e20000000800 */
[----:B------:R-:W-:Y:S01]  /*2ff0*/  FMUL R97, R97, 1.4426950216293334961 ;  /* 0x3fb8aa3b61617820 */ /* 0x000fe20000400000 */
[--C-:B------:R-:W-:Y:S01]  /*3000*/  FADD R101, R101, -R64.reuse ;  /* 0x8000004065657221 */ /* 0x100fe20000000000 */
[----:B------:R-:W-:Y:S01]  /*3010*/  FADD R235, R235, -R64 ;  /* 0x80000040ebeb7221 */ /* 0x000fe20000000000 */
[----:B------:R-:W-:Y:S01]  /*3020*/  FMUL R77, R77, 1.4426950216293334961 ;  /* 0x3fb8aa3b4d4d7820 */ /* 0x000fe20000400000 */
[----:B------:R-:W-:Y:S01]  /*3030*/  FMUL R79, R79, 1.4426950216293334961 ;  /* 0x3fb8aa3b4f4f7820 */ /* 0x000fe20000400000 */
[----:B------:R-:W-:Y:S02]  /*3040*/  FMUL R78, R78, 1.4426950216293334961 ;  /* 0x3fb8aa3b4e4e7820 */ /* 0x000fe40000400000 */
[----:B------:R-:W-:Y:S01]  /*3050*/  MUFU.EX2 R29, R81 ;  /* 0x00000051001d7308 */ /* 0x000fe20000000800 */
[----:B0-----:R-:W-:Y:S01]  /*3060*/  FMUL R85, R82, 1.4426950216293334961 ;  /* 0x3fb8aa3b52557820 */ /* 0x001fe20000400000 */
[----:B------:R-:W-:Y:S01]  /*3070*/  FMUL R94, R235, 1.4426950216293334961 ;  /* 0x3fb8aa3beb5e7820 */ /* 0x000fe20000400000 */
[----:B------:R-:W-:-:S05]  /*3080*/  FMUL R70, R101, 1.4426950216293334961 ;  /* 0x3fb8aa3b65467820 */ /* 0x000fca0000400000 */
[----:B------:R0:W-:Y:S01]  /*3090*/  MUFU.EX2 R74, R83 ;  /* 0x00000053004a7308 */ /* 0x0001e20000000800 */
[----:B------:R-:W-:Y:S01]  /*30a0*/  BAR.SYNC.DEFER_BLOCKING 0x0 ;  /* 0x0000000000007b1d */ /* 0x000fe20000010000 */
[--C-:B------:R-:W-:Y:S01]  /*30b0*/  FADD R125, R125, -R64.reuse ;  /* 0x800000407d7d7221 */ /* 0x100fe20000000000 */
[----:B------:R-:W-:Y:S01]  /*30c0*/  FADD R86, R86, -R69 ;  /* 0x8000004556567221 */ /* 0x000fe20000000000 */
[--C-:B------:R-:W-:Y:S01]  /*30d0*/  FADD R227, R227, -R64.reuse ;  /* 0x80000040e3e37221 */ /* 0x100fe20000000000 */
[----:B------:R-:W-:Y:S01]  /*30e0*/  FADD R229, R229, -R64 ;  /* 0x80000040e5e57221 */ /* 0x000fe20000000000 */
[----:B------:R-:W-:Y:S02]  /*30f0*/  FADD R30, -R69, R30 ;  /* 0x0000001e451e7221 */ /* 0x000fe40000000100 */
[----:B------:R-:W-:Y:S01]  /*3100*/  MUFU.EX2 R120, R97 ;  /* 0x0000006100787308 */ /* 0x000fe20000000800 */
[----:B------:R-:W-:Y:S01]  /*3110*/  FMUL R67, R125, 1.4426950216293334961 ;  /* 0x3fb8aa3b7d437820 */ /* 0x000fe20000400000 */
[----:B------:R-:W-:Y:S01]  /*3120*/  FMUL R99, R227, 1.4426950216293334961 ;  /* 0x3fb8aa3be3637820 */ /* 0x000fe20000400000 */
[----:B------:R-:W-:-:S05]  /*3130*/  FMUL R98, R229, 1.4426950216293334961 ;  /* 0x3fb8aa3be5627820 */ /* 0x000fca0000400000 */
[----:B------:R-:W-:Y:S01]  /*3140*/  MUFU.EX2 R97, R77 ;  /* 0x0000004d00617308 */ /* 0x000fe20000000800 */
[----:B0-----:R-:W0:Y:S07]  /*3150*/  LDSM.16.M88.4 R80, [R21+UR6+0x800] ;  /* 0x000800061550783b */ /* 0x001e2e0008000200 */
[----:B------:R-:W-:Y:S01]  /*3160*/  MUFU.EX2 R138, R79 ;  /* 0x0000004f008a7308 */ /* 0x000fe20000000800 */
[----:B-1----:R-:W-:Y:S01]  /*3170*/  FMUL R71, R30, 1.4426950216293334961 ;  /* 0x3fb8aa3b1e477820 */ /* 0x002fe20000400000 */
[----:B------:R-:W-:-:S06]  /*3180*/  FMUL R125, R86, 1.4426950216293334961 ;  /* 0x3fb8aa3b567d7820 */ /* 0x000fcc0000400000 */
[----:B------:R1:W-:Y:S02]  /*3190*/  MUFU.EX2 R101, R78 ;  /* 0x0000004e00657308 */ /* 0x0003e40000000800 */
[----:B-1----:R-:W1:Y:S06]  /*31a0*/  LDSM.16.M88.4 R76, [R21+UR6] ;  /* 0x00000006154c783b */ /* 0x002e6c0008000200 */
[----:B------:R-:W-:Y:S08]  /*31b0*/  MUFU.EX2 R91, R91 ;  /* 0x0000005b005b7308 */ /* 0x000ff00000000800 */
[----:B------:R-:W3:Y:S08]  /*31c0*/  MUFU.EX2 R94, R94 ;  /* 0x0000005e005e7308 */ /* 0x000ef00000000800 */
[----:B------:R4:W-:Y:S02]  /*31d0*/  MUFU.EX2 R218, R85 ;  /* 0x0000005500da7308 */ /* 0x0009e40000000800 */
[----:B----4-:R-:W4:Y:S06]  /*31e0*/  LDSM.16.M88.4 R84, [R21+UR6+0x1000] ;  /* 0x001000061554783b */ /* 0x010f2c0008000200 */
[----:B------:R-:W-:Y:S08]  /*31f0*/  MUFU.EX2 R99, R99 ;  /* 0x0000006300637308 */ /* 0x000ff00000000800 */
[----:B------:R-:W5:Y:S08]  /*3200*/  MUFU.EX2 R98, R98 ;  /* 0x0000006200627308 */ /* 0x000f700000000800 */
[----:B------:R-:W0:Y:S01]  /*3210*/  MUFU.EX2 R71, R71 ;  /* 0x0000004700477308 */ /* 0x000e220000000800 */
[--C-:B------:R-:W-:Y:S01]  /*3220*/  FADD R89, R89, -R64.reuse ;  /* 0x8000004059597221 */ /* 0x100fe20000000000 */
[----:B------:R-:W-:Y:S01]  /*3230*/  FADD R105, R105, -R64 ;  /* 0x8000004069697221 */ /* 0x000fe20000000000 */
[----:B---3--:R-:W-:Y:S01]  /*3240*/  FADD R220, R91, R94 ;  /* 0x0000005e5bdc7221 */ /* 0x008fe20000000000 */
[----:B--2---:R-:W-:Y:S01]  /*3250*/  F2FP.BF16.F32.PACK_AB R88, R94, R91 ;  /* 0x0000005b5e58723e */ /* 0x004fe200000010ff */
[----:B------:R-:W-:Y:S01]  /*3260*/  FMUL R89, R89, 1.4426950216293334961 ;  /* 0x3fb8aa3b59597820 */ /* 0x000fe20000400000 */
[--C-:B------:R-:W-:Y:S01]  /*3270*/  FADD R90, R90, -R69.reuse ;  /* 0x800000455a5a7221 */ /* 0x100fe20000000000 */
[----:B------:R-:W2:Y:S01]  /*3280*/  LDSM.16.M88.4 R92, [R21+UR6+0x1800] ;  /* 0x00180006155c783b */ /* 0x000ea20008000200 */
[--C-:B------:R-:W-:Y:S01]  /*3290*/  FADD R223, R223, -R64.reuse ;  /* 0x80000040dfdf7221 */ /* 0x100fe20000000000 */
[--C-:B------:R-:W-:Y:S01]  /*32a0*/  FADD R231, R231, -R64.reuse ;  /* 0x80000040e7e77221 */ /* 0x100fe20000000000 */
[--C-:B------:R-:W-:Y:S01]  /*32b0*/  FADD R219, R219, -R64.reuse ;  /* 0x80000040dbdb7221 */ /* 0x100fe20000000000 */
[----:B------:R-:W-:Y:S01]  /*32c0*/  FADD R211, R211, -R64 ;  /* 0x80000040d3d37221 */ /* 0x000fe20000000000 */
[--C-:B------:R-:W-:Y:S01]  /*32d0*/  FADD R236, R236, -R69.reuse ;  /* 0x80000045ecec7221 */ /* 0x100fe20000000000 */
[----:B------:R-:W-:Y:S01]  /*32e0*/  FADD R234, R234, -R69 ;  /* 0x80000045eaea7221 */ /* 0x000fe20000000000 */
[----:B------:R-:W-:Y:S01]  /*32f0*/  FMUL R122, R105, 1.4426950216293334961 ;  /* 0x3fb8aa3b697a7820 */ /* 0x000fe20000400000 */
[----:B------:R-:W-:Y:S01]  /*3300*/  FMUL R30, R90, 1.4426950216293334961 ;  /* 0x3fb8aa3b5a1e7820 */ /* 0x000fe20000400000 */
[----:B------:R3:W-:Y:S01]  /*3310*/  MUFU.EX2 R105, R89 ;  /* 0x0000005900697308 */ /* 0x0007e20000000800 */
[----:B-----5:R-:W-:Y:S01]  /*3320*/  F2FP.BF16.F32.PACK_AB R90, R98, R99 ;  /* 0x00000063625a723e */ /* 0x020fe200000010ff */
[----:B------:R-:W-:Y:S01]  /*3330*/  FMUL R56, R74, R56 ;  /* 0x000000384a387220 */ /* 0x000fe20000400000 */
[----:B------:R-:W-:Y:S01]  /*3340*/  F2FP.BF16.F32.PACK_AB R91, R218, R101 ;  /* 0x00000065da5b723e */ /* 0x000fe200000010ff */
[----:B------:R-:W-:Y:S01]  /*3350*/  FMUL R57, R74, R57 ;  /* 0x000000394a397220 */ /* 0x000fe20000400000 */
[C---:B0-----:R-:W-:Y:S01]  /*3360*/  FMUL R58, R71.reuse, R58 ;  /* 0x0000003a473a7220 */ /* 0x041fe20000400000 */
[----:B------:R-:W-:Y:S01]  /*3370*/  FMUL R59, R71, R59 ;  /* 0x0000003b473b7220 */ /* 0x000fe20000400000 */
[----:B------:R-:W-:Y:S01]  /*3380*/  FMUL R212, R223, 1.4426950216293334961 ;  /* 0x3fb8aa3bdfd47820 */ /* 0x000fe20000400000 */
[----:B------:R-:W-:Y:S01]  /*3390*/  FMUL R121, R231, 1.4426950216293334961 ;  /* 0x3fb8aa3be7797820 */ /* 0x000fe20000400000 */
[----:B---3--:R-:W-:Y:S01]  /*33a0*/  F2FP.BF16.F32.PACK_AB R89, R138, R97 ;  /* 0x000000618a59723e */ /* 0x008fe200000010ff */
[----:B------:R-:W-:Y:S01]  /*33b0*/  FMUL R119, R219, 1.4426950216293334961 ;  /* 0x3fb8aa3bdb777820 */ /* 0x000fe20000400000 */
[----:B------:R-:W-:Y:S01]  /*33c0*/  FMUL R208, R211, 1.4426950216293334961 ;  /* 0x3fb8aa3bd3d07820 */ /* 0x000fe20000400000 */
[----:B------:R-:W-:Y:S01]  /*33d0*/  FMUL R142, R236, 1.4426950216293334961 ;  /* 0x3fb8aa3bec8e7820 */ /* 0x000fe20000400000 */
[----:B------:R-:W-:Y:S01]  /*33e0*/  FMUL R115, R234, 1.4426950216293334961 ;  /* 0x3fb8aa3bea737820 */ /* 0x000fe20000400000 */
[C---:B------:R-:W-:Y:S01]  /*33f0*/  FMUL R60, R74.reuse, R60 ;  /* 0x0000003c4a3c7220 */ /* 0x040fe20000400000 */
[C---:B------:R-:W-:Y:S01]  /*3400*/  FMUL R61, R74.reuse, R61 ;  /* 0x0000003d4a3d7220 */ /* 0x040fe20000400000 */
[C---:B------:R-:W-:Y:S01]  /*3410*/  FMUL R62, R71.reuse, R62 ;  /* 0x0000003e473e7220 */ /* 0x040fe20000400000 */
[C---:B------:R-:W-:Y:S01]  /*3420*/  FMUL R63, R71.reuse, R63 ;  /* 0x0000003f473f7220 */ /* 0x040fe20000400000 */
[----:B------:R-:W-:Y:S01]  /*3430*/  MUFU.EX2 R212, R212 ;  /* 0x000000d400d47308 */ /* 0x000fe20000000800 */
[----:B------:R-:W-:Y:S01]  /*3440*/  HMMA.16816.F32.BF16 R56, R88, R80, R56 ;  /* 0x000000505838723c */ /* 0x000fe20000041838 */
[C---:B------:R-:W-:Y:S01]  /*3450*/  FMUL R52, R74.reuse, R52 ;  /* 0x000000344a347220 */ /* 0x040fe20000400000 */
[----:B------:R-:W-:Y:S01]  /*3460*/  FMUL R53, R74, R53 ;  /* 0x000000354a357220 */ /* 0x000fe20000400000 */
[----:B------:R-:W-:-:S04]  /*3470*/  FMUL R54, R71, R54 ;  /* 0x0000003647367220 */ /* 0x000fc80000400000 */
[----:B------:R-:W0:Y:S01]  /*3480*/  MUFU.EX2 R121, R121 ;  /* 0x0000007900797308 */ /* 0x000e220000000800 */
[----:B------:R-:W-:Y:S01]  /*3490*/  FMUL R55, R71, R55 ;  /* 0x0000003747377220 */ /* 0x000fe20000400000 */
[----:B-1----:R-:W-:Y:S06]  /*34a0*/  HMMA.16816.F32.BF16 R60, R88, R76, R60 ;  /* 0x0000004c583c723c */ /* 0x002fec000004183c */
[----:B------:R-:W-:Y:S01]  /*34b0*/  MUFU.EX2 R119, R119 ;  /* 0x0000007700777308 */ /* 0x000fe20000000800 */
[----:B------:R-:W-:-:S07]  /*34c0*/  FADD R76, R97, R138 ;  /* 0x0000008a614c7221 */ /* 0x000fce0000000000 */
[----:B------:R-:W-:Y:S08]  /*34d0*/  MUFU.EX2 R208, R208 ;  /* 0x000000d000d07308 */ /* 0x000ff00000000800 */
[----:B------:R-:W-:Y:S08]  /*34e0*/  MUFU.EX2 R142, R142 ;  /* 0x0000008e008e7308 */ /* 0x000ff00000000800 */
[----:B------:R-:W1:Y:S08]  /*34f0*/  MUFU.EX2 R125, R125 ;  /* 0x0000007d007d7308 */ /* 0x000e700000000800 */
[----:B------:R-:W-:Y:S08]  /*3500*/  MUFU.EX2 R115, R115 ;  /* 0x0000007300737308 */ /* 0x000ff00000000800 */
[----:B------:R-:W3:Y:S01]  /*3510*/  MUFU.EX2 R30, R30 ;  /* 0x0000001e001e7308 */ /* 0x000ee20000000800 */
[----:B------:R-:W-:Y:S01]  /*3520*/  FADD R129, R129, -R64 ;  /* 0x8000004081817221 */ /* 0x000fe20000000000 */
[----:B------:R-:W-:Y:S01]  /*3530*/  FADD R102, R102, -R69 ;  /* 0x8000004566667221 */ /* 0x000fe20000000000 */
[----:B------:R-:W-:Y:S01]  /*3540*/  FADD R101, R101, R76 ;  /* 0x0000004c65657221 */ /* 0x000fe20000000000 */
[----:B----4-:R-:W-:Y:S01]  /*3550*/  HMMA.16816.F32.BF16 R52, R88, R84, R52 ;  /* 0x000000545834723c */ /* 0x010fe20000041834 */
[----:B------:R-:W-:Y:S01]  /*3560*/  FMUL R107, R129, 1.4426950216293334961 ;  /* 0x3fb8aa3b816b7820 */ /* 0x000fe20000400000 */
[----:B------:R-:W-:Y:S01]  /*3570*/  FADD R99, R99, R220 ;  /* 0x000000dc63637221 */ /* 0x000fe20000000000 */
[----:B------:R-:W-:Y:S01]  /*3580*/  FMUL R129, R102, 1.4426950216293334961 ;  /* 0x3fb8aa3b66817820 */ /* 0x000fe20000400000 */
[----:B------:R-:W-:Y:S01]  /*3590*/  FADD R131, R218, R101 ;  /* 0x00000065da837221 */ /* 0x000fe20000000000 */
[----:B------:R-:W-:Y:S01]  /*35a0*/  FADD R77, R100, -R69 ;  /* 0x80000045644d7221 */ /* 0x000fe20000000000 */
[C---:B------:R-:W-:Y:S01]  /*35b0*/  FMUL R100, R74.reuse, R48 ;  /* 0x000000304a647220 */ /* 0x040fe20000400000 */
[----:B------:R-:W-:Y:S01]  /*35c0*/  FMUL R101, R74, R49 ;  /* 0x000000314a657220 */ /* 0x000fe20000400000 */
[C---:B------:R-:W-:Y:S01]  /*35d0*/  FMUL R102, R71.reuse, R50 ;  /* 0x0000003247667220 */ /* 0x040fe20000400000 */
[----:B------:R-:W-:Y:S01]  /*35e0*/  FMUL R103, R71, R51 ;  /* 0x0000003347677220 */ /* 0x000fe20000400000 */
[----:B0-----:R-:W-:Y:S01]  /*35f0*/  F2FP.BF16.F32.PACK_AB R48, R121, R212 ;  /* 0x000000d47930723e */ /* 0x001fe200000010ff */
[----:B------:R-:W-:Y:S01]  /*3600*/  FADD R81, R98, R99 ;  /* 0x0000006362517221 */ /* 0x000fe20000000000 */
[----:B-1----:R-:W-:-:S02]  /*3610*/  F2FP.BF16.F32.PACK_AB R49, R125, R142 ;  /* 0x0000008e7d31723e */ /* 0x002fc400000010ff */
[----:B------:R-:W-:Y:S02]  /*3620*/  F2FP.BF16.F32.PACK_AB R50, R208, R119 ;  /* 0x00000077d032723e */ /* 0x000fe400000010ff */
[----:B---3--:R-:W-:Y:S01]  /*3630*/  F2FP.BF16.F32.PACK_AB R51, R30, R115 ;  /* 0x000000731e33723e */ /* 0x008fe200000010ff */
[----:B------:R-:W-:Y:S01]  /*3640*/  FADD R80, R142, R131 ;  /* 0x000000838e507221 */ /* 0x000fe20000000000 */
[----:B------:R-:W-:Y:S01]  /*3650*/  FADD R212, R212, R81 ;  /* 0x00000051d4d47221 */ /* 0x000fe20000000000 */
[----:B------:R-:W-:Y:S02]  /*3660*/  FADD R76, R96, -R69 ;  /* 0x80000045604c7221 */ /* 0x000fe40000000000 */
[----:B------:R-:W-:Y:S01]  /*3670*/  FADD R84, R125, R80 ;  /* 0x000000507d547221 */ /* 0x000fe20000000000 */
[----:B------:R-:W0:Y:S01]  /*3680*/  LDSM.16.M88.4 R96, [R20+UR6] ;  /* 0x000000061460783b */ /* 0x000e220008000200 */
[----:B------:R-:W-:Y:S01]  /*3690*/  HMMA.16816.F32.BF16 R80, R48, R82, R56 ;  /* 0x000000523050723c */ /* 0x000fe20000041838 */
[----:B------:R-:W-:-:S02]  /*36a0*/  FADD R212, R121, R212 ;  /* 0x000000d479d47221 */ /* 0x000fc40000000000 */
[----:B------:R-:W1:Y:S01]  /*36b0*/  LDSM.16.M88.4 R56, [R20+UR6+0x1000] ;  /* 0x001000061438783b */ /* 0x000e620008000200 */
[--C-:B------:R-:W-:Y:S02]  /*36c0*/  FADD R214, R214, -R69.reuse ;  /* 0x80000045d6d67221 */ /* 0x100fe40000000000 */
[----:B--2---:R-:W-:Y:S01]  /*36d0*/  HMMA.16816.F32.BF16 R88, R88, R92, R100 ;  /* 0x0000005c5858723c */ /* 0x004fe20000041864 */
[--C-:B------:R-:W-:Y:S01]  /*36e0*/  FADD R213, R213, -R64.reuse ;  /* 0x80000040d5d57221 */ /* 0x100fe20000000000 */
[--C-:B------:R-:W-:Y:S01]  /*36f0*/  FADD R215, R215, -R64.reuse ;  /* 0x80000040d7d77221 */ /* 0x100fe20000000000 */
[--C-:B------:R-:W-:Y:S01]  /*3700*/  FADD R205, R205, -R64.reuse ;  /* 0x80000040cdcd7221 */ /* 0x100fe20000000000 */
[----:B------:R-:W-:Y:S01]  /*3710*/  FADD R199, R199, -R64 ;  /* 0x80000040c7c77221 */ /* 0x000fe20000000000 */
[----:B------:R-:W-:Y:S01]  /*3720*/  FADD R216, R216, -R69 ;  /* 0x80000045d8d87221 */ /* 0x000fe20000000000 */
[----:B------:R-:W-:Y:S01]  /*3730*/  FMUL R76, R76, 1.4426950216293334961 ;  /* 0x3fb8aa3b4c4c7820 */ /* 0x000fe20000400000 */
[----:B------:R-:W-:Y:S01]  /*3740*/  FADD R85, R119, R212 ;  /* 0x000000d477557221 */ /* 0x000fe20000000000 */
[----:B------:R-:W-:Y:S01]  /*3750*/  FMUL R117, R213, 1.4426950216293334961 ;  /* 0x3fb8aa3bd5757820 */ /* 0x000fe20000400000 */
[----:B------:R-:W-:Y:S01]  /*3760*/  FMUL R198, R215, 1.4426950216293334961 ;  /* 0x3fb8aa3bd7c67820 */ /* 0x000fe20000400000 */
[----:B------:R-:W-:Y:S01]  /*3770*/  FMUL R196, R205, 1.4426950216293334961 ;  /* 0x3fb8aa3bcdc47820 */ /* 0x000fe20000400000 */
[----:B------:R-:W-:Y:S01]  /*3780*/  FMUL R113, R199, 1.4426950216293334961 ;  /* 0x3fb8aa3bc7717820 */ /* 0x000fe20000400000 */
[----:B------:R-:W-:Y:S01]  /*3790*/  FMUL R123, R216, 1.4426950216293334961 ;  /* 0x3fb8aa3bd87b7820 */ /* 0x000fe20000400000 */
[----:B------:R-:W-:Y:S01]  /*37a0*/  FMUL R138, R214, 1.4426950216293334961 ;  /* 0x3fb8aa3bd68a7820 */ /* 0x000fe20000400000 */
[----:B------:R-:W-:Y:S01]  /*37b0*/  FADD R115, R115, R84 ;  /* 0x0000005473737221 */ /* 0x000fe20000000000 */
[----:B------:R-:W-:Y:S01]  /*37c0*/  FADD R208, R208, R85 ;  /* 0x00000055d0d07221 */ /* 0x000fe20000000000 */
[----:B------:R2:W-:Y:S01]  /*37d0*/  MUFU.EX2 R214, R76 ;  /* 0x0000004c00d67308 */ /* 0x0005e20000000800 */
[----:B------:R-:W-:Y:S01]  /*37e0*/  FMUL R127, R77, 1.4426950216293334961 ;  /* 0x3fb8aa3b4d7f7820 */ /* 0x000fe20000400000 */
[C---:B------:R-:W-:Y:S06]  /*37f0*/  HMMA.16816.F32.BF16 R60, R48.reuse, R78, R60 ;  /* 0x0000004e303c723c */ /* 0x040fec000004183c */
[C---:B------:R-:W-:Y:S01]  /*3800*/  HMMA.16816.F32.BF16 R84, R48.reuse, R86, R52 ;  /* 0x000000563054723c */ /* 0x040fe20000041834 */
[----:B--2---:R-:W2:Y:S04]  /*3810*/  LDSM.16.M88.4 R76, [R20+UR6+0x800] ;  /* 0x00080006144c783b */ /* 0x004ea80008000200 */
[----:B------:R-:W3:Y:S01]  /*3820*/  LDSM.16.M88.4 R52, [R20+UR6+0x1800] ;  /* 0x001800061434783b */ /* 0x000ee20008000200 */
[----:B------:R-:W-:Y:S08]  /*3830*/  MUFU.EX2 R117, R117 ;  /* 0x0000007500757308 */ /* 0x000ff00000000800 */
[----:B------:R-:W4:Y:S08]  /*3840*/  MUFU.EX2 R198, R198 ;  /* 0x000000c600c67308 */ /* 0x000f300000000800 */
[----:B------:R-:W-:Y:S08]  /*3850*/  MUFU.EX2 R196, R196 ;  /* 0x000000c400c47308 */ /* 0x000ff00000000800 */
[----:B------:R-:W-:Y:S08]  /*3860*/  MUFU.EX2 R113, R113 ;  /* 0x0000007100717308 */ /* 0x000ff00000000800 */
[----:B------:R-:W-:Y:S08]  /*3870*/  MUFU.EX2 R123, R123 ;  /* 0x0000007b007b7308 */ /* 0x000ff00000000800 */
[----:B------:R-:W5:Y:S08]  /*3880*/  MUFU.EX2 R138, R138 ;  /* 0x0000008a008a7308 */ /* 0x000f700000000800 */
[----:B------:R-:W0:Y:S01]  /*3890*/  MUFU.EX2 R129, R129 ;  /* 0x0000008100817308 */ /* 0x000e220000000800 */
[----:B------:R-:W-:Y:S01]  /*38a0*/  HMMA.16816.F32.BF16 R88, R48, R94, R88 ;  /* 0x0000005e3058723c */ /* 0x000fe20000041858 */
[--C-:B------:R-:W-:Y:S01]  /*38b0*/  FADD R200, R200, -R69.reuse ;  /* 0x80000045c8c87221 */ /* 0x100fe20000000000 */
[--C-:B------:R-:W-:Y:S01]  /*38c0*/  FADD R195, R195, -R64.reuse ;  /* 0x80000040c3c37221 */ /* 0x100fe20000000000 */
[--C-:B------:R-:W-:Y:S01]  /*38d0*/  FADD R197, R197, -R64.reuse ;  /* 0x80000040c5c57221 */ /* 0x100fe20000000000 */
[--C-:B------:R-:W-:Y:S01]  /*38e0*/  FADD R210, R210, -R69.reuse ;  /* 0x80000045d2d27221 */ /* 0x100fe20000000000 */
[----:B------:R-:W-:Y:S01]  /*38f0*/  FADD R206, R206, -R69 ;  /* 0x80000045cece7221 */ /* 0x000fe20000000000 */
[----:B------:R-:W-:Y:S01]  /*3900*/  FADD R193, R193, -R64 ;  /* 0x80000040c1c17221 */ /* 0x000fe20000000000 */
[----:B------:R-:W-:Y:S01]  /*3910*/  FMUL R92, R200, 1.4426950216293334961 ;  /* 0x3fb8aa3bc85c7820 */ /* 0x000fe20000400000 */
[----:B----4-:R-:W-:Y:S01]  /*3920*/  F2FP.BF16.F32.PACK_AB R48, R198, R117 ;  /* 0x00000075c630723e */ /* 0x010fe200000010ff */
[----:B------:R-:W-:Y:S01]  /*3930*/  FMUL R136, R195, 1.4426950216293334961 ;  /* 0x3fb8aa3bc3887820 */ /* 0x000fe20000400000 */
[----:B-----5:R-:W-:Y:S01]  /*3940*/  F2FP.BF16.F32.PACK_AB R49, R138, R123 ;  /* 0x0000007b8a31723e */ /* 0x020fe200000010ff */
[----:B------:R-:W-:Y:S01]  /*3950*/  FMUL R111, R197, 1.4426950216293334961 ;  /* 0x3fb8aa3bc56f7820 */ /* 0x000fe20000400000 */
[----:B------:R-:W-:Y:S01]  /*3960*/  F2FP.BF16.F32.PACK_AB R50, R113, R196 ;  /* 0x000000c47132723e */ /* 0x000fe200000010ff */
[----:B------:R-:W-:Y:S01]  /*3970*/  FMUL R142, R210, 1.4426950216293334961 ;  /* 0x3fb8aa3bd28e7820 */ /* 0x000fe20000400000 */
[----:B------:R-:W-:Y:S01]  /*3980*/  FMUL R200, R206, 1.4426950216293334961 ;  /* 0x3fb8aa3bcec87820 */ /* 0x000fe20000400000 */
[----:B0-----:R-:W-:Y:S01]  /*3990*/  F2FP.BF16.F32.PACK_AB R51, R214, R129 ;  /* 0x00000081d633723e */ /* 0x001fe200000010ff */
[----:B------:R-:W-:Y:S01]  /*39a0*/  FMUL R193, R193, 1.4426950216293334961 ;  /* 0x3fb8aa3bc1c17820 */ /* 0x000fe20000400000 */
[----:B------:R-:W-:Y:S01]  /*39b0*/  FADD R100, R30, R115 ;  /* 0x000000731e647221 */ /* 0x000fe20000000000 */
[----:B------:R-:W-:Y:S03]  /*39c0*/  MUFU.EX2 R136, R136 ;  /* 0x0000008800887308 */ /* 0x000fe60000000800 */
[----:B------:R-:W-:Y:S01]  /*39d0*/  FADD R123, R123, R100 ;  /* 0x000000647b7b7221 */ /* 0x000fe20000000000 */
[C---:B------:R-:W-:Y:S04]  /*39e0*/  HMMA.16816.F32.BF16 R60, R48.reuse, R96, R60 ;  /* 0x00000060303c723c */ /* 0x040fe8000004183c */
[----:B------:R-:W0:Y:S02]  /*39f0*/  MUFU.EX2 R111, R111 ;  /* 0x0000006f006f7308 */ /* 0x000e240000000800 */
[----:B-1----:R-:W-:Y:S06]  /*3a00*/  HMMA.16816.F32.BF16 R100, R48, R56, R84 ;  /* 0x000000383064723c */ /* 0x002fec0000041854 */
[----:B------:R-:W-:Y:S01]  /*3a10*/  MUFU.EX2 R109, R193 ;  /* 0x000000c1006d7308 */ /* 0x000fe20000000800 */
[----:B------:R-:W-:-:S07]  /*3a20*/  FADD R117, R117, R208 ;  /* 0x000000d075757221 */ /* 0x000fce0000000000 */
[----:B------:R-:W-:Y:S08]  /*3a30*/  MUFU.EX2 R127, R127 ;  /* 0x0000007f007f7308 */ /* 0x000ff00000000800 */
[----:B------:R-:W1:Y:S08]  /*3a40*/  MUFU.EX2 R142, R142 ;  /* 0x0000008e008e7308 */ /* 0x000e700000000800 */
[----:B------:R0:W-:Y:S08]  /*3a50*/  MUFU.EX2 R119, R92 ;  /* 0x0000005c00777308 */ /* 0x0001f00000000800 */
[----:B------:R-:W4:Y:S01]  /*3a60*/  MUFU.EX2 R200, R200 ;  /* 0x000000c800c87308 */ /* 0x000f220000000800 */
[----:B------:R-:W-:Y:S01]  /*3a70*/  FADD R117, R198, R117 ;  /* 0x00000075c6757221 */ /* 0x000fe20000000000 */
[----:B------:R-:W-:Y:S01]  /*3a80*/  FADD R138, R138, R123 ;  /* 0x0000007b8a8a7221 */ /* 0x000fe20000000000 */
[----:B------:R-:W-:Y:S01]  /*3a90*/  FADD R204, R204, -R69 ;  /* 0x80000045cccc7221 */ /* 0x000fe20000000000 */
[----:B--2---:R-:W-:Y:S01]  /*3aa0*/  HMMA.16816.F32.BF16 R80, R48, R76, R80 ;  /* 0x0000004c3050723c */ /* 0x004fe20000041850 */
[----:B------:R-:W-:Y:S01]  /*3ab0*/  FADD R196, R196, R117 ;  /* 0x00000075c4c47221 */ /* 0x000fe20000000000 */
[----:B------:R-:W-:Y:S01]  /*3ac0*/  FADD R202, R202, -R69 ;  /* 0x80000045caca7221 */ /* 0x000fe20000000000 */
[----:B------:R-:W-:-:S03]  /*3ad0*/  FADD R129, R129, R138 ;  /* 0x0000008a81817221 */ /* 0x000fc60000000000 */
[----:B---3--:R-:W-:Y:S01]  /*3ae0*/  HMMA.16816.F32.BF16 R88, R48, R52, R88 ;  /* 0x000000343058723c */ /* 0x008fe20000041858 */
[----:B------:R-:W2:Y:S01]  /*3af0*/  LDSM.16.M88.4 R48, [R21+UR6+0x1080] ;  /* 0x001080061530783b */ /* 0x000ea20008000200 */
[----:B------:R-:W-:Y:S01]  /*3b00*/  FMUL R30, R204, 1.4426950216293334961 ;  /* 0x3fb8aa3bcc1e7820 */ /* 0x000fe20000400000 */
[----:B0-----:R-:W-:Y:S01]  /*3b10*/  F2FP.BF16.F32.PACK_AB R92, R111, R136 ;  /* 0x000000886f5c723e */ /* 0x001fe200000010ff */
[----:B------:R-:W-:Y:S01]  /*3b20*/  FADD R97, R113, R196 ;  /* 0x000000c471617221 */ /* 0x000fe20000000000 */
[----:B-1----:R-:W-:Y:S01]  /*3b30*/  F2FP.BF16.F32.PACK_AB R93, R142, R127 ;  /* 0x0000007f8e5d723e */ /* 0x002fe200000010ff */
[----:B------:R-:W-:Y:S01]  /*3b40*/  FADD R192, R192, -R69 ;  /* 0x80000045c0c07221 */ /* 0x000fe20000000000 */
[----:B------:R-:W-:Y:S01]  /*3b50*/  F2FP.BF16.F32.PACK_AB R94, R130, R109 ;  /* 0x0000006d825e723e */ /* 0x000fe200000010ff */
[----:B------:R-:W-:Y:S01]  /*3b60*/  MUFU.EX2 R107, R107 ;  /* 0x0000006b006b7308 */ /* 0x000fe20000000800 */
[----:B----4-:R-:W-:Y:S01]  /*3b70*/  F2FP.BF16.F32.PACK_AB R95, R200, R119 ;  /* 0x00000077c85f723e */ /* 0x010fe200000010ff */
[----:B------:R-:W-:Y:S01]  /*3b80*/  FMUL R115, R202, 1.4426950216293334961 ;  /* 0x3fb8aa3bca737820 */ /* 0x000fe20000400000 */
[----:B------:R-:W-:Y:S01]  /*3b90*/  FADD R214, R214, R129 ;  /* 0x00000081d6d67221 */ /* 0x000fe20000000000 */
[----:B------:R-:W-:Y:S01]  /*3ba0*/  FADD R194, R194, -R69 ;  /* 0x80000045c2c27221 */ /* 0x000fe20000000000 */
[----:B------:R-:W-:-:S03]  /*3bb0*/  FADD R136, R136, R97 ;  /* 0x0000006188887221 */ /* 0x000fc60000000000 */
[----:B------:R-:W0:Y:S01]  /*3bc0*/  MUFU.EX2 R122, R122 ;  /* 0x0000007a007a7308 */ /* 0x000e220000000800 */
[----:B------:R-:W-:Y:S01]  /*3bd0*/  FMUL R77, R192, 1.4426950216293334961 ;  /* 0x3fb8aa3bc04d7820 */ /* 0x000fe20000400000 */
[----:B------:R-:W-:Y:S01]  /*3be0*/  FADD R127, R127, R214 ;  /* 0x000000d67f7f7221 */ /* 0x000fe20000000000 */
[C---:B------:R-:W-:Y:S01]  /*3bf0*/  HMMA.16816.F32.BF16 R60, R92.reuse, R98, R60 ;  /* 0x000000625c3c723c */ /* 0x040fe2000004183c */
[----:B------:R-:W-:Y:S01]  /*3c00*/  FMUL R194, R194, 1.4426950216293334961 ;  /* 0x3fb8aa3bc2c27820 */ /* 0x000fe20000400000 */
[----:B------:R-:W1:Y:S03]  /*3c10*/  LDSM.16.M88.4 R96, [R21+UR6+0x880] ;  /* 0x000880061560783b */ /* 0x000e660008000200 */
[----:B------:R-:W3:Y:S01]  /*3c20*/  MUFU.EX2 R30, R30 ;  /* 0x0000001e001e7308 */ /* 0x000ee20000000800 */
[----:B------:R-:W-:Y:S01]  /*3c30*/  HMMA.16816.F32.BF16 R100, R92, R58, R100 ;  /* 0x0000003a5c64723c */ /* 0x000fe20000041864 */
[----:B------:R-:W4:Y:S01]  /*3c40*/  LDSM.16.M88.4 R84, [R21+UR6+0x80] ;  /* 0x000080061554783b */ /* 0x000f220008000200 */
[----:B------:R-:W-:Y:S01]  /*3c50*/  FADD R136, R111, R136 ;  /* 0x000000886f887221 */ /* 0x000fe20000000000 */
[----:B------:R-:W-:-:S02]  /*3c60*/  FADD R142, R142, R127 ;  /* 0x0000007f8e8e7221 */ /* 0x000fc40000000000 */
[----:B------:R-:W5:Y:S02]  /*3c70*/  LDSM.16.M88.4 R56, [R21+UR6+0x1880] ;  /* 0x001880061538783b */ /* 0x000f640008000200 */
[----:B------:R-:W2:Y:S01]  /*3c80*/  MUFU.EX2 R115, R115 ;  /* 0x0000007300737308 */ /* 0x000ea20000000800 */
[--C-:B------:R-:W-:Y:S01]  /*3c90*/  FADD R140, R140, -R69.reuse ;  /* 0x800000458c8c7221 */ /* 0x100fe20000000000 */
[----:B------:R-:W-:Y:S01]  /*3ca0*/  FADD R109, R109, R136 ;  /* 0x000000886d6d7221 */ /* 0x000fe20000000000 */
[----:B------:R-:W-:Y:S01]  /*3cb0*/  FADD R119, R119, R142 ;  /* 0x0000008e77777221 */ /* 0x000fe20000000000 */
[----:B------:R-:W-:Y:S01]  /*3cc0*/  FADD R134, R134, -R69 ;  /* 0x8000004586867221 */ /* 0x000fe20000000000 */
[----:B------:R-:W-:-:S03]  /*3cd0*/  FMUL R113, R140, 1.4426950216293334961 ;  /* 0x3fb8aa3b8c717820 */ /* 0x000fc60000400000 */
[----:B------:R-:W-:Y:S01]  /*3ce0*/  MUFU.EX2 R76, R194 ;  /* 0x000000c2004c7308 */ /* 0x000fe20000000800 */
[----:B------:R-:W-:Y:S01]  /*3cf0*/  FADD R130, R130, R109 ;  /* 0x0000006d82827221 */ /* 0x000fe20000000000 */
[----:B------:R-:W-:-:S06]  /*3d00*/  FADD R132, R132, -R69 ;  /* 0x8000004584847221 */ /* 0x000fcc0000000000 */
[----:B------:R-:W1:Y:S01]  /*3d10*/  MUFU.EX2 R77, R77 ;  /* 0x0000004d004d7308 */ /* 0x000e620000000800 */
[----:B------:R-:W-:Y:S01]  /*3d20*/  FADD R119, R200, R119 ;  /* 0x00000077c8777221 */ /* 0x000fe20000000000 */
[----:B------:R-:W-:Y:S01]  /*3d30*/  FMUL R134, R134, 1.4426950216293334961 ;  /* 0x3fb8aa3b86867820 */ /* 0x000fe20000400000 */
[----:B------:R-:W-:Y:S01]  /*3d40*/  FADD R128, R128, -R69 ;  /* 0x8000004580807221 */ /* 0x000fe20000000000 */
[----:B0-----:R-:W-:Y:S01]  /*3d50*/  F2FP.BF16.F32.PACK_AB R52, R122, R107 ;  /* 0x0000006b7a34723e */ /* 0x001fe200000010ff */
[----:B------:R-:W-:Y:S01]  /*3d60*/  HMMA.16816.F32.BF16 R80, R92, R78, R80 ;  /* 0x0000004e5c50723c */ /* 0x000fe20000041850 */
[----:B------:R-:W-:Y:S01]  /*3d70*/  FADD R107, R107, R130 ;  /* 0x000000826b6b7221 */ /* 0x000fe20000000000 */
[----:B------:R-:W-:Y:S01]  /*3d80*/  FMUL R132, R132, 1.4426950216293334961 ;  /* 0x3fb8aa3b84847820 */ /* 0x000fe20000400000 */
[----:B------:R-:W0:Y:S01]  /*3d90*/  MUFU.EX2 R113, R113 ;  /* 0x0000007100717308 */ /* 0x000e220000000800 */
[----:B------:R-:W-:Y:S01]  /*3da0*/  FADD R73, R73, -R64 ;  /* 0x8000004049497221 */ /* 0x000fe20000000000 */
[----:B------:R-:W-:-:S02]  /*3db0*/  FMUL R128, R128, 1.4426950216293334961 ;  /* 0x3fb8aa3b80807820 */ /* 0x000fc40000400000 */
[----:B---3--:R-:W-:Y:S01]  /*3dc0*/  FADD R78, R30, R119 ;  /* 0x000000771e4e7221 */ /* 0x008fe20000000000 */
[----:B------:R-:W-:Y:S01]  /*3dd0*/  HMMA.16816.F32.BF16 R88, R92, R54, R88 ;  /* 0x000000365c58723c */ /* 0x000fe20000041858 */
[C---:B--2---:R-:W-:Y:S01]  /*3de0*/  F2FP.BF16.F32.PACK_AB R53, R115.reuse, R30 ;  /* 0x0000001e7335723e */ /* 0x044fe200000010ff */
[----:B------:R-:W-:Y:S01]  /*3df0*/  FADD R107, R122, R107 ;  /* 0x0000006b7a6b7221 */ /* 0x000fe20000000000 */
[----:B------:R-:W2:Y:S01]  /*3e00*/  MUFU.EX2 R75, R75 ;  /* 0x0000004b004b7308 */ /* 0x000ea20000000800 */
[----:B------:R-:W-:Y:S01]  /*3e10*/  FADD R115, R115, R78 ;  /* 0x0000004e73737221 */ /* 0x000fe20000000000 */
[----:B------:R-:W-:Y:S01]  /*3e20*/  FMUL R73, R73, 1.4426950216293334961 ;  /* 0x3fb8aa3b49497820 */ /* 0x000fe20000400000 */
[----:B------:R-:W-:Y:S01]  /*3e30*/  FADD R124, R124, -R69 ;  /* 0x800000457c7c7221 */ /* 0x000fe20000000000 */
[----:B------:R-:W-:-:S04]  /*3e40*/  F2FP.BF16.F32.PACK_AB R54, R105, R120 ;  /* 0x000000786936723e */ /* 0x000fc800000010ff */
[----:B------:R-:W3:Y:S01]  /*3e50*/  MUFU.EX2 R134, R134 ;  /* 0x0000008600867308 */ /* 0x000ee20000000800 */
[----:B-1----:R-:W-:Y:S01]  /*3e60*/  F2FP.BF16.F32.PACK_AB R55, R77, R76 ;  /* 0x0000004c4d37723e */ /* 0x002fe200000010ff */
[----:B------:R-:W-:Y:S01]  /*3e70*/  FADD R120, R120, R107 ;  /* 0x0000006b78787221 */ /* 0x000fe20000000000 */
[----:B------:R-:W-:Y:S01]  /*3e80*/  FADD R76, R76, R115 ;  /* 0x000000734c4c7221 */ /* 0x000fe20000000000 */
[----:B------:R-:W-:Y:S01]  /*3e90*/  FADD R126, R126, -R69 ;  /* 0x800000457e7e7221 */ /* 0x000fe20000000000 */
[----:B------:R-:W-:-:S03]  /*3ea0*/  FMUL R109, R124, 1.4426950216293334961 ;  /* 0x3fb8aa3b7c6d7820 */ /* 0x000fc60000400000 */
[----:B------:R-:W-:Y:S01]  /*3eb0*/  MUFU.EX2 R132, R132 ;  /* 0x0000008400847308 */ /* 0x000fe20000000800 */
[----:B------:R-:W-:Y:S01]  /*3ec0*/  FADD R105, R105, R120 ;  /* 0x0000007869697221 */ /* 0x000fe20000000000 */
[----:B------:R-:W-:-:S06]  /*3ed0*/  FADD R76, R77, R76 ;  /* 0x0000004c4d4c7221 */ /* 0x000fcc0000000000 */
[----:B------:R-:W1:Y:S01]  /*3ee0*/  MUFU.EX2 R111, R128 ;  /* 0x00000080006f7308 */ /* 0x000e620000000800 */
[--C-:B------:R-:W-:Y:S01]  /*3ef0*/  FADD R133, R133, -R64.reuse ;  /* 0x8000004085857221 */ /* 0x100fe20000000000 */
[----:B------:R-:W-:Y:S01]  /*3f00*/  FMUL R30, R126, 1.4426950216293334961 ;  /* 0x3fb8aa3b7e1e7820 */ /* 0x000fe20000400000 */
[--C-:B------:R-:W-:Y:S01]  /*3f10*/  FADD R118, R118, -R69.reuse ;  /* 0x8000004576767221 */ /* 0x100fe20000000000 */
[----:B------:R-:W-:Y:S01]  /*3f20*/  HMMA.16816.F32.BF16 R100, R52, R48, R100 ;  /* 0x000000303464723c */ /* 0x000fe20000041864 */
[----:B------:R-:W-:Y:S01]  /*3f30*/  FADD R232, R232, -R64 ;  /* 0x80000040e8e87221 */ /* 0x000fe20000000000 */
[--C-:B------:R-:W-:Y:S01]  /*3f40*/  FADD R116, R116, -R69.reuse ;  /* 0x8000004574747221 */ /* 0x100fe20000000000 */
[--C-:B------:R-:W-:Y:S01]  /*3f50*/  FADD R112, R112, -R69.reuse ;  /* 0x8000004570707221 */ /* 0x100fe20000000000 */
[----:B------:R-:W5:Y:S01]  /*3f60*/  MUFU.EX2 R73, R73 ;  /* 0x0000004900497308 */ /* 0x000f620000000800 */
[----:B0-----:R-:W-:Y:S01]  /*3f70*/  FADD R77, R113, R76 ;  /* 0x0000004c714d7221 */ /* 0x001fe20000000000 */
[----:B------:R-:W-:Y:S01]  /*3f80*/  FADD R110, R110, -R69 ;  /* 0x800000456e6e7221 */ /* 0x000fe20000000000 */
[----:B------:R-:W-:Y:S01]  /*3f90*/  FADD R48, R114, R105 ;  /* 0x0000006972307221 */ /* 0x000fe20000000000 */
[----:B------:R-:W-:Y:S01]  /*3fa0*/  FMUL R65, R133, 1.4426950216293334961 ;  /* 0x3fb8aa3b85417820 */ /* 0x000fe20000400000 */
[----:B------:R-:W-:Y:S01]  /*3fb0*/  FMUL R118, R118, 1.4426950216293334961 ;  /* 0x3fb8aa3b76767820 */ /* 0x000fe20000400000 */
[----:B------:R-:W-:Y:S01]  /*3fc0*/  FMUL R31, R31, 1.4426950216293334961 ;  /* 0x3fb8aa3b1f1f7820 */ /* 0x000fe20000400000 */
[----:B------:R-:W-:Y:S01]  /*3fd0*/  FADD R230, R230, -R64 ;  /* 0x80000040e6e67221 */ /* 0x000fe20000000000 */
[----:B------:R-:W-:Y:S01]  /*3fe0*/  MUFU.EX2 R67, R67 ;  /* 0x0000004300437308 */ /* 0x000fe20000000800 */
[C---:B--2---:R-:W-:Y:S01]  /*3ff0*/  FADD R49, R75.reuse, R48 ;  /* 0x000000304b317221 */ /* 0x044fe20000000000 */
[----:B------:R-:W-:Y:S01]  /*4000*/  F2FP.BF16.F32.PACK_AB R76, R75, R114 ;  /* 0x000000724b4c723e */ /* 0x000fe200000010ff */
[----:B---3--:R-:W-:Y:S01]  /*4010*/  FADD R75, R134, R77 ;  /* 0x0000004d864b7221 */ /* 0x008fe20000000000 */
[----:B------:R-:W-:Y:S01]  /*4020*/  FADD R108, R108, -R69 ;  /* 0x800000456c6c7221 */ /* 0x000fe20000000000 */
[----:B------:R-:W-:Y:S03]  /*4030*/  LDSM.16.M88.4 R92, [R20+UR6+0x880] ;  /* 0x00088006145c783b */ /* 0x000fe60008000200 */
[----:B------:R-:W0:Y:S01]  /*4040*/  MUFU.EX2 R109, R109 ;  /* 0x0000006d006d7308 */ /* 0x000e220000000800 */
[----:B------:R-:W-:Y:S01]  /*4050*/  FMUL R232, R232, 1.4426950216293334961 ;  /* 0x3fb8aa3be8e87820 */ /* 0x000fe20000400000 */
[----:B------:R-:W-:Y:S01]  /*4060*/  FMUL R116, R116, 1.4426950216293334961 ;  /* 0x3fb8aa3b74747820 */ /* 0x000fe20000400000 */
[----:B-1----:R-:W-:-:S05]  /*4070*/  F2FP.BF16.F32.PACK_AB R79, R111, R132 ;  /* 0x000000846f4f723e */ /* 0x002fca00000010ff */
[----:B------:R-:W1:Y:S01]  /*4080*/  MUFU.EX2 R70, R70 ;  /* 0x0000004600467308 */ /* 0x000e620000000800 */
[----:B------:R-:W-:Y:S01]  /*4090*/  FADD R48, R106, R49 ;  /* 0x000000316a307221 */ /* 0x000fe20000000000 */
[----:B------:R-:W-:-:S06]  /*40a0*/  FADD R132, R132, R75 ;  /* 0x0000004b84847221 */ /* 0x000fcc0000000000 */
[----:B------:R-:W2:Y:S01]  /*40b0*/  MUFU.EX2 R30, R30 ;  /* 0x0000001e001e7308 */ /* 0x000ea20000000800 */
[----:B------:R-:W-:Y:S01]  /*40c0*/  FMUL R112, R112, 1.4426950216293334961 ;  /* 0x3fb8aa3b70707820 */ /* 0x000fe20000400000 */
[----:B------:R-:W-:Y:S01]  /*40d0*/  HMMA.16816.F32.BF16 R80, R52, R96, R80 ;  /* 0x000000603450723c */ /* 0x000fe20000041850 */
[----:B------:R-:W-:-:S05]  /*40e0*/  FADD R132, R111, R132 ;  /* 0x000000846f847221 */ /* 0x000fca0000000000 */
[----:B------:R-:W3:Y:S01]  /*40f0*/  MUFU.EX2 R65, R65 ;  /* 0x0000004100417308 */ /* 0x000ee20000000800 */
[C---:B----4-:R-:W-:Y:S07]  /*4100*/  HMMA.16816.F32.BF16 R60, R52.reuse, R84, R60 ;  /* 0x00000054343c723c */ /* 0x050fee000004183c */
[----:B------:R-:W4:Y:S01]  /*4110*/  MUFU.EX2 R118, R118 ;  /* 0x0000007600767308 */ /* 0x000f220000000800 */
[----:B-----5:R-:W-:Y:S01]  /*4120*/  HMMA.16816.F32.BF16 R88, R52, R56, R88 ;  /* 0x000000383458723c */ /* 0x020fe20000041858 */
[----:B------:R-:W-:-:S06]  /*4130*/  FMUL R110, R110, 1.4426950216293334961 ;  /* 0x3fb8aa3b6e6e7820 */ /* 0x000fcc0000400000 */
[----:B------:R-:W5:Y:S01]  /*4140*/  MUFU.EX2 R72, R232 ;  /* 0x000000e800487308 */ /* 0x000f620000000800 */
[----:B------:R-:W-:Y:S01]  /*4150*/  FADD R52, R73, R48 ;  /* 0x0000003049347221 */ /* 0x000fe20000000000 */
[----:B------:R-:W-:Y:S01]  /*4160*/  FADD R48, R104, -R69 ;  /* 0x8000004568307221 */ /* 0x000fe20000000000 */
[----:B0-----:R-:W-:-:S05]  /*4170*/  FADD R53, R109, R132 ;  /* 0x000000846d357221 */ /* 0x001fca0000000000 */
[----:B------:R-:W0:Y:S01]  /*4180*/  MUFU.EX2 R97, R116 ;  /* 0x0000007400617308 */ /* 0x000e220000000800 */
[----:B------:R-:W-:Y:S01]  /*4190*/  FADD R49, R67, R52 ;  /* 0x0000003443317221 */ /* 0x000fe20000000000 */
[----:B------:R-:W-:Y:S01]  /*41a0*/  FMUL R230, R230, 1.4426950216293334961 ;  /* 0x3fb8aa3be6e67820 */ /* 0x000fe20000400000 */
[----:B------:R-:W-:-:S05]  /*41b0*/  FMUL R48, R48, 1.4426950216293334961 ;  /* 0x3fb8aa3b30307820 */ /* 0x000fca0000400000 */
[----:B------:R-:W0:Y:S01]  /*41c0*/  MUFU.EX2 R112, R112 ;  /* 0x0000007000707308 */ /* 0x000e220000000800 */
[----:B-1----:R-:W-:Y:S01]  /*41d0*/  FADD R52, R70, R49 ;  /* 0x0000003146347221 */ /* 0x002fe20000000000 */
[----:B--2---:R-:W-:Y:S01]  /*41e0*/  FADD R53, R30, R53 ;  /* 0x000000351e357221 */ /* 0x004fe20000000000 */
[----:B------:R-:W-:-:S05]  /*41f0*/  FMUL R108, R108, 1.4426950216293334961 ;  /* 0x3fb8aa3b6c6c7820 */ /* 0x000fca0000400000 */
[----:B------:R-:W-:Y:S01]  /*4200*/  MUFU.EX2 R31, R31 ;  /* 0x0000001f001f7308 */ /* 0x000fe20000000800 */
[----:B---3--:R-:W-:Y:S01]  /*4210*/  FADD R49, R65, R52 ;  /* 0x0000003441317221 */ /* 0x008fe20000000000 */
[----:B----4-:R-:W-:Y:S01]  /*4220*/  FADD R84, R118, R53 ;  /* 0x0000003576547221 */ /* 0x010fe20000000000 */
[----:B------:R-:W-:Y:S01]  /*4230*/  F2FP.BF16.F32.PACK_AB R78, R73, R106 ;  /* 0x0000006a494e723e */ /* 0x000fe200000010ff */
[----:B------:R-:W-:Y:S04]  /*4240*/  LDSM.16.M88.4 R52, [R20+UR6+0x1080] ;  /* 0x001080061434783b */ /* 0x000fe80008000200 */
[----:B------:R-:W1:Y:S01]  /*4250*/  MUFU.EX2 R57, R110 ;  /* 0x0000006e00397308 */ /* 0x000e620000000800 */
[----:B-----5:R-:W-:Y:S01]  /*4260*/  FADD R49, R72, R49 ;  /* 0x0000003148317221 */ /* 0x020fe20000000000 */
[----:B0-----:R-:W-:Y:S01]  /*4270*/  FADD R75, R97, R84 ;  /* 0x00000054614b7221 */ /* 0x001fe20000000000 */
[----:B------:R-:W-:Y:S01]  /*4280*/  F2FP.BF16.F32.PACK_AB R77, R134, R113 ;  /* 0x00000071864d723e */ /* 0x000fe200000010ff */
[----:B------:R-:W0:Y:S04]  /*4290*/  LDSM.16.M88.4 R104, [R20+UR6+0x80] ;  /* 0x000080061468783b */ /* 0x000e280008000200 */
[----:B------:R-:W2:Y:S08]  /*42a0*/  MUFU.EX2 R66, R230 ;  /* 0x000000e600427308 */ /* 0x000eb00000000800 */
[----:B------:R3:W4:Y:S01]  /*42b0*/  MUFU.EX2 R56, R48 ;  /* 0x0000003000387308 */ /* 0x0007220000000800 */
[----:B------:R-:W-:-:S07]  /*42c0*/  FADD R96, R112, R75 ;  /* 0x0000004b70607221 */ /* 0x000fce0000000000 */
[----:B------:R-:W5:Y:S01]  /*42d0*/  MUFU.EX2 R73, R108 ;  /* 0x0000006c00497308 */ /* 0x000f620000000800 */
[----:B---3--:R-:W-:Y:S01]  /*42e0*/  FADD R48, R68, R49 ;  /* 0x0000003144307221 */ /* 0x008fe20000000000 */
[----:B-1----:R-:W-:Y:S01]  /*42f0*/  FADD R75, R57, R96 ;  /* 0x00000060394b7221 */ /* 0x002fe20000000000 */
[----:B------:R-:W-:Y:S01]  /*4300*/  HMMA.16816.F32.BF16 R60, R76, R86, R60 ;  /* 0x000000564c3c723c */ /* 0x000fe2000004183c */
[----:B------:R-:W-:Y:S01]  /*4310*/  LDSM.16.M88.4 R84, [R20+UR6+0x1880] ;  /* 0x001880061454783b */ /* 0x000fe20008000200 */
[----:B------:R-:W-:-:S04]  /*4320*/  FADD R49, R31, R48 ;  /* 0x000000301f317221 */ /* 0x000fc80000000000 */
[----:B------:R-:W-:Y:S01]  /*4330*/  HMMA.16816.F32.BF16 R100, R76, R50, R100 ;  /* 0x000000324c64723c */ /* 0x000fe20000041864 */
[----:B--2---:R-:W-:-:S06]  /*4340*/  FADD R48, R66, R49 ;  /* 0x0000003142307221 */ /* 0x004fcc0000000000 */
[----:B----4-:R-:W-:Y:S01]  /*4350*/  FADD R50, R56, R75 ;  /* 0x0000004b38327221 */ /* 0x010fe20000000000 */
[----:B------:R-:W-:-:S03]  /*4360*/  FADD R75, R29, R48 ;  /* 0x000000301d4b7221 */ /* 0x000fc60000000000 */
[----:B-----5:R-:W-:Y:S01]  /*4370*/  FADD R96, R73, R50 ;  /* 0x0000003249607221 */ /* 0x020fe20000000000 */
[C---:B------:R-:W-:Y:S01]  /*4380*/  HMMA.16816.F32.BF16 R88, R76.reuse, R58, R88 ;  /* 0x0000003a4c58723c */ /* 0x040fe20000041858 */
[----:B------:R-:W1:Y:S04]  /*4390*/  SHFL.BFLY PT, R58, R75, 0x2, 0x1f ;  /* 0x0c401f004b3a7f89 */ /* 0x000e6800000e0000 */
[----:B------:R-:W2:Y:S01]  /*43a0*/  SHFL.BFLY PT, R59, R96, 0x2, 0x1f ;  /* 0x0c401f00603b7f89 */ /* 0x000ea200000e0000 */
[----:B------:R-:W-:Y:S01]  /*43b0*/  HMMA.16816.F32.BF16 R80, R76, R98, R80 ;  /* 0x000000624c50723c */ /* 0x000fe20000041850 */
[----:B------:R-:W-:Y:S02]  /*43c0*/  F2FP.BF16.F32.PACK_AB R48, R70, R67 ;  /* 0x000000434630723e */ /* 0x000fe400000010ff */
[----:B------:R-:W-:-:S02]  /*43d0*/  F2FP.BF16.F32.PACK_AB R49, R30, R109 ;  /* 0x0000006d1e31723e */ /* 0x000fc400000010ff */
[----:B------:R-:W-:Y:S02]  /*43e0*/  F2FP.BF16.F32.PACK_AB R50, R72, R65 ;  /* 0x000000414832723e */ /* 0x000fe400000010ff */
[----:B------:R-:W-:-:S07]  /*43f0*/  F2FP.BF16.F32.PACK_AB R51, R97, R118 ;  /* 0x000000766133723e */ /* 0x000fce00000010ff */
[----:B0-----:R-:W-:Y:S01]  /*4400*/  HMMA.16816.F32.BF16 R60, R48, R104, R60 ;  /* 0x00000068303c723c */ /* 0x001fe2000004183c */
[----:B-1----:R-:W-:Y:S01]  /*4410*/  FADD R30, R75, R58 ;  /* 0x0000003a4b1e7221 */ /* 0x002fe20000000000 */
[----:B--2---:R-:W-:-:S08]  /*4420*/  FADD R67, R96, R59 ;  /* 0x0000003b60437221 */ /* 0x004fd00000000000 */
[C---:B------:R-:W-:Y:S01]  /*4430*/  HMMA.16816.F32.BF16 R80, R48.reuse, R92, R80 ;  /* 0x0000005c3050723c */ /* 0x040fe20000041850 */
[----:B------:R-:W0:Y:S04]  /*4440*/  SHFL.BFLY PT, R65, R30, 0x1, 0x1f ;  /* 0x0c201f001e417f89 */ /* 0x000e2800000e0000 */
[----:B------:R-:W1:Y:S01]  /*4450*/  SHFL.BFLY PT, R70, R67, 0x1, 0x1f ;  /* 0x0c201f0043467f89 */ /* 0x000e6200000e0000 */
[C---:B------:R-:W-:Y:S06]  /*4460*/  HMMA.16816.F32.BF16 R100, R48.reuse, R52, R100 ;  /* 0x000000343064723c */ /* 0x040fec0000041864 */
[----:B------:R-:W-:Y:S01]  /*4470*/  HMMA.16816.F32.BF16 R48, R48, R84, R88 ;  /* 0x000000543030723c */ /* 0x000fe20000041858 */
[----:B------:R-:W-:Y:S01]  /*4480*/  UIADD3 UR4, UR4, 0x80, URZ ;  /* 0x0000008004047890 */ /* 0x000fe2000fffe03f */
[----:B------:R-:W-:-:S05]  /*4490*/  F2FP.BF16.F32.PACK_AB R76, R31, R68 ;  /* 0x000000441f4c723e */ /* 0x000fca00000010ff */
[----:B------:R-:W-:Y:S02]  /*44a0*/  ISETP.LE.AND P0, PT, R8, UR4, PT ;  /* 0x0000000408007c0c */ /* 0x000fe4000bf03270 */
[----:B------:R-:W-:Y:S02]  /*44b0*/  F2FP.BF16.F32.PACK_AB R77, R57, R112 ;  /* 0x00000070394d723e */ /* 0x000fe400000010ff */
[----:B------:R-:W-:Y:S02]  /*44c0*/  F2FP.BF16.F32.PACK_AB R78, R29, R66 ;  /* 0x000000421d4e723e */ /* 0x000fe400000010ff */
[----:B------:R-:W-:Y:S01]  /*44d0*/  F2FP.BF16.F32.PACK_AB R79, R73, R56 ;  /* 0x00000038494f723e */ /* 0x000fe200000010ff */
[----:B0-----:R-:W-:Y:S01]  /*44e0*/  FADD R65, R30, R65 ;  /* 0x000000411e417221 */ /* 0x001fe20000000000 */
[----:B-1----:R-:W-:-:S05]  /*44f0*/  FADD R70, R67, R70 ;  /* 0x0000004643467221 */ /* 0x002fca0000000000 */
[----:B------:R-:W-:Y:S01]  /*4500*/  HMMA.16816.F32.BF16 R60, R76, R106, R60 ;  /* 0x0000006a4c3c723c */ /* 0x000fe2000004183c */
[----:B------:R-:W-:Y:S01]  /*4510*/  FFMA R15, R74, R15, R65 ;  /* 0x0000000f4a0f7223 */ /* 0x000fe20000000041 */
[----:B------:R-:W-:Y:S01]  /*4520*/  FFMA R28, R71, R28, R70 ;  /* 0x0000001c471c7223 */ /* 0x000fe20000000046 */
[----:B------:R-:W-:-:S03]  /*4530*/  IMAD R16, R17, 0x80, R16 ;  /* 0x0000008011107824 */ /* 0x000fc600078e0210 */
[----:B------:R-:W-:Y:S01]  /*4540*/  HMMA.16816.F32.BF16 R56, R76, R94, R80 ;  /* 0x0000005e4c38723c */ /* 0x000fe20000041850 */
[----:B------:R-:W-:Y:S02]  /*4550*/  IMAD R22, R13, 0x80, R22 ;  /* 0x000000800d167824 */ /* 0x000fe400078e0216 */
[----:B------:R-:W-:-:S03]  /*4560*/  IMAD.MOV.U32 R29, RZ, RZ, R64 ;  /* 0x000000ffff1d7224 */ /* 0x000fc600078e0040 */
[----:B------:R-:W-:Y:S01]  /*4570*/  HMMA.16816.F32.BF16 R52, R76, R54, R100 ;  /* 0x000000364c34723c */ /* 0x000fe20000041864 */
[----:B------:R-:W-:-:S05]  /*4580*/  IMAD.MOV.U32 R30, RZ, RZ, R69 ;  /* 0x000000ffff1e7224 */ /* 0x000fca00078e0045 */
[----:B------:R-:W-:Y:S01]  /*4590*/  HMMA.16816.F32.BF16 R48, R76, R86, R48 ;  /* 0x000000564c30723c */ /* 0x000fe20000041830 */
[----:B------:R-:W-:-:S08]  /*45a0*/  NOP ;  /* 0x0000000000007918 */ /* 0x000fd00000000000 */
[----:B------:R-:W-:-:S15]  /*45b0*/  @!P0 BRA `(.L_x_1) ;  /* 0xffffffc800308947 */ /* 0x000fde000383ffff */
.L_x_0:
[C---:B-1----:R-:W-:Y:S01]  /*45c0*/  LOP3.LUT R7, R0.reuse, 0x1c, RZ, 0xc0, !PT ;  /* 0x0000001c00077812 */ /* 0x042fe200078ec0ff */
[----:B------:R-:W-:Y:S01]  /*45d0*/  BAR.SYNC.DEFER_BLOCKING 0x0 ;  /* 0x0000000000007b1d */ /* 0x000fe20000010000 */
[----:B------:R-:W-:Y:S02]  /*45e0*/  MOV R14, R28 ;  /* 0x0000001c000e7202 */ /* 0x000fe40000000f00 */
[----:B------:R-:W-:Y:S01]  /*45f0*/  FSETP.GT.AND P1, PT, |R15|, 8.50705917302346158658e+37, PT ;  /* 0x7e8000000f00780b */ /* 0x000fe20003f24200 */
[----:B------:R-:W-:Y:S01]  /*4600*/  IMAD.SHL.U32 R8, R7, 0x2, RZ ;  /* 0x0000000207087824 */ /* 0x000fe200078e00ff */
[----:B------:R-:W-:Y:S01]  /*4610*/  SHF.R.U32.HI R7, RZ, 0x1, R3 ;  /* 0x00000001ff077819 */ /* 0x000fe20000011603 */
[----:B------:R-:W-:Y:S01]  /*4620*/  IMAD.SHL.U32 R3, R0, 0x80, RZ ;  /* 0x0000008000037824 */ /* 0x000fe200078e00ff */
[C---:B------:R-:W-:Y:S01]  /*4630*/  FSETP.GT.AND P0, PT, |R14|.reuse, 8.50705917302346158658e+37, PT ;  /* 0x7e8000000e00780b */ /* 0x040fe20003f04200 */
[----:B------:R-:W-:Y:S01]  /*4640*/  ULDC.64 UR4, c[0x0][0x270] ;  /* 0x00009c0000047ab9 */ /* 0x000fe20000000a00 */
[----:B------:R-:W-:Y:S01]  /*4650*/  LOP3.LUT R12, R7, 0x1f8, R10, 0x78, !PT ;  /* 0x000001f8070c7812 */ /* 0x000fe200078e780a */
[----:B------:R-:W-:Y:S01]  /*4660*/  FMUL R7, R14, 8388608 ;  /* 0x4b0000000e077820 */ /* 0x000fe20000400000 */
[----:B------:R-:W-:Y:S01]  /*4670*/  LOP3.LUT R3, R3, 0x600, RZ, 0xc0, !PT ;  /* 0x0000060003037812 */ /* 0x000fe200078ec0ff */
[----:B------:R-:W-:Y:S01]  /*4680*/  UIMAD UR4, UR7, UR4, URZ ;  /* 0x00000004070472a4 */ /* 0x000fe2000f8e023f */
[----:B------:R-:W-:-:S02]  /*4690*/  FSETP.GEU.AND P5, PT, |R15|, 1.175494350822287508e-38, PT ;  /* 0x008000000f00780b */ /* 0x000fc40003fae200 */
[----:B------:R-:W-:Y:S01]  /*46a0*/  IADD3 R29, R12, UR6, R3 ;  /* 0x000000060c1d7c10 */ /* 0x000fe2000fffe003 */
[C---:B------:R-:W-:Y:S01]  /*46b0*/  FMUL R3, R15.reuse, 8388608 ;  /* 0x4b0000000f037820 */ /* 0x040fe20000400000 */
[----:B------:R-:W-:Y:S01]  /*46c0*/  FSETP.GEU.AND P4, PT, |R14|, 1.175494350822287508e-38, PT ;  /* 0x008000000e00780b */ /* 0x000fe20003f8e200 */
[----:B------:R-:W-:Y:S01]  /*46d0*/  @P1 FMUL R48, R48, 0.25 ;  /* 0x3e80000030301820 */ /* 0x000fe20000400000 */
[----:B------:R-:W-:Y:S01]  /*46e0*/  FSETP.GEU.AND P2, PT, R15, 1.175494350822287508e-38, PT ;  /* 0x008000000f00780b */ /* 0x000fe20003f4e000 */
[----:B------:R-:W-:Y:S01]  /*46f0*/  @P1 FMUL R52, R52, 0.25 ;  /* 0x3e80000034341820 */ /* 0x000fe20000400000 */
[C---:B------:R-:W-:Y:S01]  /*4700*/  FSETP.GEU.AND P3, PT, R14.reuse, 1.175494350822287508e-38, PT ;  /* 0x008000000e00780b */ /* 0x040fe20003f6e000 */
[----:B------:R-:W-:Y:S01]  /*4710*/  @P0 FMUL R51, R51, 0.25 ;  /* 0x3e80000033330820 */ /* 0x000fe20000400000 */
[----:B------:R-:W-:Y:S01]  /*4720*/  FSEL R31, R3, R15, !P2 ;  /* 0x0000000f031f7208 */ /* 0x000fe20005000000 */
[----:B------:R-:W-:Y:S01]  /*4730*/  @P1 FMUL R15, R15, 0.25 ;  /* 0x3e8000000f0f1820 */ /* 0x000fe20000400000 */
[----:B------:R-:W-:Y:S01]  /*4740*/  FSEL R33, R7, R14, !P3 ;  /* 0x0000000e07217208 */ /* 0x000fe20005800000 */
[----:B------:R-:W-:Y:S01]  /*4750*/  @P0 FMUL R14, R14, 0.25 ;  /* 0x3e8000000e0e0820 */ /* 0x000fe20000400000 */
[----:B------:R-:W-:Y:S01]  /*4760*/  LOP3.LUT R8, R8, 0x260, R11, 0x78, !PT ;  /* 0x0000026008087812 */ /* 0x000fe200078e780b */
[----:B------:R-:W-:Y:S01]  /*4770*/  @!P5 FMUL R15, R15, 16777216 ;  /* 0x4b8000000f0fd820 */ /* 0x000fe20000400000 */
[----:B------:R-:W-:Y:S01]  /*4780*/  SHF.R.U32.HI R11, RZ, 0x1, R0 ;  /* 0x00000001ff0b7819 */ /* 0x000fe20000011600 */
[----:B------:R-:W-:Y:S01]  /*4790*/  @!P4 FMUL R14, R14, 16777216 ;  /* 0x4b8000000e0ec820 */ /* 0x000fe20000400000 */
[----:B------:R-:W-:Y:S01]  /*47a0*/  @P0 FMUL R50, R50, 0.25 ;  /* 0x3e80000032320820 */ /* 0x000fe20000400000 */
[----:B------:R-:W-:-:S02]  /*47b0*/  IMAD R28, R9, 0x4, R8 ;  /* 0x00000004091c7824 */ /* 0x000fc400078e0208 */
[----:B------:R-:W-:Y:S01]  /*47c0*/  @P0 FMUL R55, R55, 0.25 ;  /* 0x3e80000037370820 */ /* 0x000fe20000400000 */
[----:B------:R-:W0:Y:S01]  /*47d0*/  MUFU.RCP R8, R15 ;  /* 0x0000000f00087308 */ /* 0x000e220000001000 */
[----:B------:R-:W-:Y:S01]  /*47e0*/  @P0 FMUL R54, R54, 0.25 ;  /* 0x3e80000036360820 */ /* 0x000fe20000400000 */
[----:B------:R-:W-:Y:S01]  /*47f0*/  @P0 FMUL R59, R59, 0.25 ;  /* 0x3e8000003b3b0820 */ /* 0x000fe20000400000 */
[----:B------:R-:W-:Y:S01]  /*4800*/  @P0 FMUL R58, R58, 0.25 ;  /* 0x3e8000003a3a0820 */ /* 0x000fe20000400000 */
[----:B------:R-:W-:Y:S01]  /*4810*/  @P0 FMUL R63, R63, 0.25 ;  /* 0x3e8000003f3f0820 */ /* 0x000fe20000400000 */
[----:B------:R-:W-:Y:S01]  /*4820*/  @P0 FMUL R62, R62, 0.25 ;  /* 0x3e8000003e3e0820 */ /* 0x000fe20000400000 */
[----:B------:R-:W-:Y:S01]  /*4830*/  LOP3.LUT R10, R10, 0x38, RZ, 0xc0, !PT ;  /* 0x000000380a0a7812 */ /* 0x000fe200078ec0ff */
[----:B------:R-:W-:Y:S01]  /*4840*/  @!P5 FMUL R48, R48, 16777216 ;  /* 0x4b8000003030d820 */ /* 0x000fe20000400000 */
[----:B------:R-:W1:Y:S01]  /*4850*/  MUFU.RCP R3, R14 ;  /* 0x0000000e00037308 */ /* 0x000e620000001000 */
[----:B------:R-:W-:Y:S01]  /*4860*/  LOP3.LUT R11, R11, 0x4, RZ, 0xc0, !PT ;  /* 0x000000040b0b7812 */ /* 0x000fe200078ec0ff */
[----:B------:R-:W-:Y:S01]  /*4870*/  @!P5 FMUL R52, R52, 16777216 ;  /* 0x4b8000003434d820 */ /* 0x000fe20000400000 */
[----:B------:R-:W-:Y:S01]  /*4880*/  @P1 FMUL R56, R56, 0.25 ;  /* 0x3e80000038381820 */ /* 0x000fe20000400000 */
[----:B------:R-:W-:Y:S01]  /*4890*/  @P1 FMUL R60, R60, 0.25 ;  /* 0x3e8000003c3c1820 */ /* 0x000fe20000400000 */
[----:B------:R-:W-:Y:S01]  /*48a0*/  @!P4 FMUL R51, R51, 16777216 ;  /* 0x4b8000003333c820 */ /* 0x000fe20000400000 */
[----:B------:R-:W-:Y:S01]  /*48b0*/  @!P4 FMUL R50, R50, 16777216 ;  /* 0x4b8000003232c820 */ /* 0x000fe20000400000 */
[----:B------:R-:W-:Y:S01]  /*48c0*/  @!P4 FMUL R55, R55, 16777216 ;  /* 0x4b8000003737c820 */ /* 0x000fe20000400000 */
[----:B------:R-:W-:Y:S01]  /*48d0*/  @!P4 FMUL R54, R54, 16777216 ;  /* 0x4b8000003636c820 */ /* 0x000fe20000400000 */
[----:B------:R-:W-:Y:S01]  /*48e0*/  @!P4 FMUL R59, R59, 16777216 ;  /* 0x4b8000003b3bc820 */ /* 0x000fe20000400000 */
[----:B------:R-:W-:Y:S01]  /*48f0*/  @!P4 FMUL R58, R58, 16777216 ;  /* 0x4b8000003a3ac820 */ /* 0x000fe20000400000 */
[----:B------:R-:W-:Y:S01]  /*4900*/  @!P4 FMUL R63, R63, 16777216 ;  /* 0x4b8000003f3fc820 */ /* 0x000fe20000400000 */
[----:B------:R-:W-:Y:S01]  /*4910*/  @!P4 FMUL R62, R62, 16777216 ;  /* 0x4b8000003e3ec820 */ /* 0x000fe20000400000 */
[----:B------:R-:W-:Y:S01]  /*4920*/  IADD3 R30, R11, UR6, R10 ;  /* 0x000000060b1e7c10 */ /* 0x000fe2000fffe00a */
[C---:B0-----:R-:W-:Y:S01]  /*4930*/  FMUL R7, R8.reuse, R48 ;  /* 0x0000003008077220 */ /* 0x041fe20000400000 */
[----:B------:R-:W-:Y:S01]  /*4940*/  FMUL R10, R8, R52 ;  /* 0x00000034080a7220 */ /* 0x000fe20000400000 */
[----:B------:R-:W-:Y:S01]  /*4950*/  @!P5 FMUL R56, R56, 16777216 ;  /* 0x4b8000003838d820 */ /* 0x000fe20000400000 */
[----:B------:R-:W-:Y:S01]  /*4960*/  @!P5 FMUL R60, R60, 16777216 ;  /* 0x4b8000003c3cd820 */ /* 0x000fe20000400000 */
[C---:B-1----:R-:W-:Y:S01]  /*4970*/  FMUL R9, R3.reuse, R51 ;  /* 0x0000003303097220 */ /* 0x042fe20000400000 */
[C---:B------:R-:W-:Y:S01]  /*4980*/  FMUL R12, R3.reuse, R50 ;  /* 0x00000032030c7220 */ /* 0x040fe20000400000 */
[C---:B------:R-:W-:Y:S01]  /*4990*/  FMUL R14, R3.reuse, R55 ;  /* 0x00000037030e7220 */ /* 0x040fe20000400000 */
[C---:B------:R-:W-:Y:S01]  /*49a0*/  FMUL R13, R3.reuse, R54 ;  /* 0x00000036030d7220 */ /* 0x040fe20000400000 */
[C---:B------:R-:W-:Y:S01]  /*49b0*/  FMUL R15, R3.reuse, R59 ;  /* 0x0000003b030f7220 */ /* 0x040fe20000400000 */
[C---:B------:R-:W-:Y:S01]  /*49c0*/  FMUL R17, R3.reuse, R58 ;  /* 0x0000003a03117220 */ /* 0x040fe20000400000 */
[C---:B------:R-:W-:Y:S01]  /*49d0*/  FMUL R20, R3.reuse, R63 ;  /* 0x0000003f03147220 */ /* 0x040fe20000400000 */
[----:B------:R-:W-:Y:S01]  /*49e0*/  FMUL R22, R3, R62 ;  /* 0x0000003e03167220 */ /* 0x000fe20000400000 */
[----:B------:R-:W-:Y:S01]  /*49f0*/  @P1 FMUL R49, R49, 0.25 ;  /* 0x3e80000031311820 */ /* 0x000fe20000400000 */
[----:B------:R-:W-:Y:S01]  /*4a00*/  @P1 FMUL R53, R53, 0.25 ;  /* 0x3e80000035351820 */ /* 0x000fe20000400000 */
[----:B------:R-:W-:-:S02]  /*4a10*/  VIADD R3, R31, 0xc0cafb0d ;  /* 0xc0cafb0d1f037836 */ /* 0x000fc40000000000 */
[C---:B------:R-:W-:Y:S01]  /*4a20*/  FMUL R11, R8.reuse, R56 ;  /* 0x00000038080b7220 */ /* 0x040fe20000400000 */
[C---:B------:R-:W-:Y:S01]  /*4a30*/  FMUL R16, R8.reuse, R60 ;  /* 0x0000003c08107220 */ /* 0x040fe20000400000 */
[----:B------:R-:W-:Y:S01]  /*4a40*/  F2FP.BF16.F32.PACK_AB R25, R7, R10 ;  /* 0x0000000a0719723e */ /* 0x000fe200000010ff */
[----:B------:R-:W-:Y:S01]  /*4a50*/  @P1 FMUL R57, R57, 0.25 ;  /* 0x3e80000039391820 */ /* 0x000fe20000400000 */
[----:B------:R-:W-:Y:S01]  /*4a60*/  @P1 FMUL R61, R61, 0.25 ;  /* 0x3e8000003d3d1820 */ /* 0x000fe20000400000 */
[----:B------:R-:W-:Y:S02]  /*4a70*/  VIADD R7, R33, 0xc0cafb0d ;  /* 0xc0cafb0d21077836 */ /* 0x000fe40000000000 */
[----:B------:R-:W-:Y:S01]  /*4a80*/  @!P5 FMUL R49, R49, 16777216 ;  /* 0x4b8000003131d820 */ /* 0x000fe20000400000 */
[----:B------:R-:W-:Y:S01]  /*4a90*/  @!P5 FMUL R53, R53, 16777216 ;  /* 0x4b8000003535d820 */ /* 0x000fe20000400000 */
[----:B------:R-:W-:Y:S01]  /*4aa0*/  LOP3.LUT R3, R3, 0xff800000, RZ, 0xc0, !PT ;  /* 0xff80000003037812 */ /* 0x000fe200078ec0ff */
[----:B------:R-:W-:Y:S01]  /*4ab0*/  @!P5 FMUL R57, R57, 16777216 ;  /* 0x4b8000003939d820 */ /* 0x000fe20000400000 */
[----:B------:R-:W-:Y:S01]  /*4ac0*/  F2FP.BF16.F32.PACK_AB R24, R11, R16 ;  /* 0x000000100b18723e */ /* 0x000fe200000010ff */
[----:B------:R-:W-:Y:S01]  /*4ad0*/  @!P5 FMUL R61, R61, 16777216 ;  /* 0x4b8000003d3dd820 */ /* 0x000fe20000400000 */
[C---:B------:R-:W-:Y:S01]  /*4ae0*/  FMUL R11, R8.reuse, R49 ;  /* 0x00000031080b7220 */ /* 0x040fe20000400000 */
[----:B------:R-:W-:Y:S01]  /*4af0*/  FMUL R16, R8, R53 ;  /* 0x0000003508107220 */ /* 0x000fe20000400000 */
[----:B------:R-:W-:Y:S01]  /*4b00*/  LOP3.LUT R10, R7, 0xff800000, RZ, 0xc0, !PT ;  /* 0xff800000070a7812 */ /* 0x000fe200078ec0ff */
[----:B------:R-:W-:-:S02]  /*4b10*/  IMAD.IADD R7, R31, 0x1, -R3 ;  /* 0x000000011f077824 */ /* 0x000fc400078e0a03 */
[C---:B------:R-:W-:Y:S01]  /*4b20*/  FMUL R18, R8.reuse, R57 ;  /* 0x0000003908127220 */ /* 0x040fe20000400000 */
[----:B------:R-:W-:Y:S01]  /*4b30*/  FMUL R19, R8, R61 ;  /* 0x0000003d08137220 */ /* 0x000fe20000400000 */
[----:B------:R-:W-:Y:S01]  /*4b40*/  IADD3 R8, R33, -R10, RZ ;  /* 0x8000000a21087210 */ /* 0x000fe20007ffe0ff */
[----:B------:R-:W-:Y:S01]  /*4b50*/  FADD R7, R7, -1 ;  /* 0xbf80000007077421 */ /* 0x000fe20000000000 */
[----:B------:R-:W-:Y:S01]  /*4b60*/  F2FP.BF16.F32.PACK_AB R27, R11, R16 ;  /* 0x000000100b1b723e */ /* 0x000fe200000010ff */
[----:B------:R-:W-:Y:S01]  /*4b70*/  IMAD.MOV.U32 R16, RZ, RZ, 0x3dc6b27f ;  /* 0x3dc6b27fff107424 */ /* 0x000fe200078e00ff */
[----:B------:R-:W-:Y:S01]  /*4b80*/  F2FP.BF16.F32.PACK_AB R26, R18, R19 ;  /* 0x00000013121a723e */ /* 0x000fe200000010ff */
[----:B------:R-:W-:Y:S01]  /*4b90*/  FADD R11, R8, -1 ;  /* 0xbf800000080b7421 */ /* 0x000fe20000000000 */
[----:B------:R-:W-:Y:S01]  /*4ba0*/  F2FP.BF16.F32.PACK_AB R21, R9, R14 ;  /* 0x0000000e0915723e */ /* 0x000fe200000010ff */
[-C--:B------:R-:W-:Y:S01]  /*4bb0*/  FFMA.FTZ R8, R7, R16.reuse, -0.16845393180847167969 ;  /* 0xbe2c7f3007087423 */ /* 0x080fe20000010010 */
[----:B------:R-:W-:Y:S01]  /*4bc0*/  F2FP.BF16.F32.PACK_AB R23, R12, R13 ;  /* 0x0000000d0c17723e */ /* 0x000fe200000010ff */
[----:B------:R-:W-:Y:S01]  /*4bd0*/  FFMA.FTZ R12, R11, R16, -0.16845393180847167969 ;  /* 0xbe2c7f300b0c7423 */ /* 0x000fe20000010010 */
[----:B------:R-:W-:Y:S01]  /*4be0*/  F2FP.BF16.F32.PACK_AB R22, R17, R22 ;  /* 0x000000161116723e */ /* 0x000fe200000010ff */
[----:B------:R-:W-:Y:S01]  /*4bf0*/  FFMA.FTZ R8, R7, R8, 0.1716887056827545166 ;  /* 0x3e2fcf2a07087423 */ /* 0x000fe20000010008 */
[----:B------:R-:W-:Y:S01]  /*4c00*/  LOP3.LUT R9, R28, 0x40, RZ, 0x3c, !PT ;  /* 0x000000401c097812 */ /* 0x000fe200078e3cff */
[----:B------:R-:W-:Y:S01]  /*4c10*/  STS.64 [R28+UR6], R24 ;  /* 0x000000181c007988 */ /* 0x000fe20008000a06 */
[----:B------:R-:W-:Y:S01]  /*4c20*/  F2FP.BF16.F32.PACK_AB R20, R15, R20 ;  /* 0x000000140f14723e */ /* 0x000fe200000010ff */
[----:B------:R-:W-:Y:S01]  /*4c30*/  FFMA.FTZ R12, R11, R12, 0.1716887056827545166 ;  /* 0x3e2fcf2a0b0c7423 */ /* 0x000fe2000001000c */
[----:B------:R-:W-:Y:S01]  /*4c40*/  FFMA.FTZ R8, R7, R8, -0.17900948226451873779 ;  /* 0xbe374e4307087423 */ /* 0x000fe20000010008 */
[----:B------:R-:W-:Y:S01]  /*4c50*/  STS.64 [R28+UR6+0x100], R26 ;  /* 0x0001001a1c007988 */ /* 0x000fe20008000a06 */
[----:B------:R-:W0:Y:S01]  /*4c60*/  LDC R16, c[0x0][0x278] ;  /* 0x00009e00ff107b82 */ /* 0x000e220000000800 */
[----:B------:R-:W-:Y:S01]  /*4c70*/  FFMA.FTZ R12, R11, R12, -0.17900948226451873779 ;  /* 0xbe374e430b0c7423 */ /* 0x000fe2000001000c */
[----:B------:R-:W-:Y:S01]  /*4c80*/  FFMA.FTZ R8, R7, R8, 0.20512372255325317383 ;  /* 0x3e520bf407087423 */ /* 0x000fe20000010008 */
[----:B------:R-:W-:Y:S01]  /*4c90*/  STS.64 [R9+UR6+0x400], R22 ;  /* 0x0004001609007988 */ /* 0x000fe20008000a06 */
[C---:B------:R-:W-:Y:S01]  /*4ca0*/  LOP3.LUT P0, RZ, R0.reuse, 0xe0, RZ, 0xc0, !PT ;  /* 0x000000e000ff7812 */ /* 0x040fe2000780c0ff */
[----:B------:R-:W-:Y:S01]  /*4cb0*/  FFMA.FTZ R12, R11, R12, 0.20512372255325317383 ;  /* 0x3e520bf40b0c7423 */ /* 0x000fe2000001000c */
[----:B------:R-:W-:Y:S01]  /*4cc0*/  FFMA.FTZ R8, R7, R8, -0.24046532809734344482 ;  /* 0xbe763c8b07087423 */ /* 0x000fe20000010008 */
[----:B------:R1:W-:Y:S01]  /*4cd0*/  STS.64 [R9+UR6+0x500], R20 ;  /* 0x0005001409007988 */ /* 0x0003e20008000a06 */
[----:B------:R-:W-:-:S02]  /*4ce0*/  IMAD.SHL.U32 R0, R0, 0x4, RZ ;  /* 0x0000000400007824 */ /* 0x000fc400078e00ff */
[----:B------:R-:W-:Y:S01]  /*4cf0*/  FFMA.FTZ R12, R11, R12, -0.24046532809734344482 ;  /* 0xbe763c8b0b0c7423 */ /* 0x000fe2000001000c */
[----:B------:R-:W-:Y:S01]  /*4d00*/  FFMA.FTZ R8, R7, R8, 0.28857114911079406738 ;  /* 0x3e93bf9907087423 */ /* 0x000fe20000010008 */
[----:B------:R-:W-:Y:S01]  /*4d10*/  BAR.SYNC.DEFER_BLOCKING 0x0 ;  /* 0x0000000000007b1d */ /* 0x000fe20000010000 */
[----:B------:R-:W-:Y:S01]  /*4d20*/  I2FP.F32.S32 R3, R3 ;  /* 0x0000000300037245 */ /* 0x000fe20000201400 */
[----:B------:R-:W-:Y:S01]  /*4d30*/  FFMA.FTZ R12, R11, R12, 0.28857114911079406738 ;  /* 0x3e93bf990b0c7423 */ /* 0x000fe2000001000c */
[----:B------:R-:W-:Y:S01]  /*4d40*/  FFMA.FTZ R8, R7, R8, -0.36067417263984680176 ;  /* 0xbeb8aa4907087423 */ /* 0x000fe20000010008 */
[----:B------:R-:W-:Y:S01]  /*4d50*/  LOP3.LUT R13, R0, 0x40, RZ, 0xc0, !PT ;  /* 0x00000040000d7812 */ /* 0x000fe200078ec0ff */
[----:B------:R-:W-:Y:S01]  /*4d60*/  USHF.L.U32 UR8, UR4, 0x1, URZ ;  /* 0x0000000104087899 */ /* 0x000fe2000800063f */
[----:B------:R-:W-:Y:S01]  /*4d70*/  FFMA.FTZ R12, R11, R12, -0.36067417263984680176 ;  /* 0xbeb8aa490b0c7423 */ /* 0x000fe2000001000c */
[----:B------:R-:W-:Y:S01]  /*4d80*/  FFMA.FTZ R8, R7, R8, 0.48089820146560668945 ;  /* 0x3ef6384a07087423 */ /* 0x000fe20000010008 */
[----:B------:R-:W2:Y:S01]  /*4d90*/  LDC.64 R14, c[0x0][0x228] ;  /* 0x00008a00ff0e7b82 */ /* 0x000ea20000000a00 */
[----:B------:R-:W-:Y:S01]  /*4da0*/  FSEL R0, RZ, -23, P2 ;  /* 0xc1b80000ff007808 */ /* 0x000fe20001000000 */
[----:B------:R-:W-:Y:S01]  /*4db0*/  FFMA.FTZ R12, R11, R12, 0.48089820146560668945 ;  /* 0x3ef6384a0b0c7423 */ /* 0x000fe2000001000c */
[----:B------:R-:W-:Y:S01]  /*4dc0*/  FFMA.FTZ R8, R7, R8, -0.72134751081466674805 ;  /* 0xbf38aa3b07087423 */ /* 0x000fe20000010008 */
[----:B------:R-:W-:Y:S01]  /*4dd0*/  ISETP.GE.U32.AND P2, PT, R31, 0x7f800000, PT ;  /* 0x7f8000001f00780c */ /* 0x000fe20003f46070 */
[----:B------:R-:W-:-:S02]  /*4de0*/  IMAD.IADD R30, R13, 0x1, R30 ;  /* 0x000000010d1e7824 */ /* 0x000fc400078e021e */
[----:B------:R-:W-:Y:S01]  /*4df0*/  FFMA.FTZ R12, R11, R12, -0.72134751081466674805 ;  /* 0xbf38aa3b0b0c7423 */ /* 0x000fe2000001000c */
[----:B------:R-:W-:Y:S01]  /*4e00*/  FMUL R8, R7, R8 ;  /* 0x0000000807087220 */ /* 0x000fe20000400000 */
[----:B-1----:R-:W-:Y:S01]  /*4e10*/  FSEL R9, RZ, -23, P3 ;  /* 0xc1b80000ff097808 */ /* 0x002fe20001800000 */
[----:B------:R-:W-:Y:S01]  /*4e20*/  FFMA.FTZ R0, R3, 1.1920928955078125e-07, R0 ;  /* 0x3400000003007823 */ /* 0x000fe20000010000 */
[----:B------:R-:W-:Y:S01]  /*4e30*/  FMUL R12, R11, R12 ;  /* 0x0000000c0b0c7220 */ /* 0x000fe20000400000 */
[----:B------:R-:W-:Y:S01]  /*4e40*/  FMUL R8, R7, R8 ;  /* 0x0000000807087220 */ /* 0x000fe20000400000 */
[----:B------:R-:W-:Y:S01]  /*4e50*/  I2FP.F32.S32 R10, R10 ;  /* 0x0000000a000a7245 */ /* 0x000fe20000201400 */
[----:B0-----:R-:W-:Y:S02]  /*4e60*/  IMAD R13, R6, R16, RZ ;  /* 0x00000010060d7224 */ /* 0x001fe400078e02ff */
[----:B------:R-:W-:Y:S01]  /*4e70*/  FMUL R12, R11, R12 ;  /* 0x0000000c0b0c7220 */ /* 0x000fe20000400000 */
[----:B------:R-:W-:Y:S01]  /*4e80*/  FFMA.FTZ R7, R7, 1.4426950216293334961, R8 ;  /* 0x3fb8aa3b07077823 */ /* 0x000fe20000010008 */
[----:B------:R-:W0:Y:S01]  /*4e90*/  LDS.64 R28, [R29] ;  /* 0x000000001d1c7984 */ /* 0x000e220000000a00 */
[----:B------:R-:W-:Y:S01]  /*4ea0*/  ISETP.GE.U32.AND P3, PT, R33, 0x7f800000, PT ;  /* 0x7f8000002100780c */ /* 0x000fe20003f66070 */
[----:B------:R-:W-:Y:S01]  /*4eb0*/  FFMA.FTZ R9, R10, 1.1920928955078125e-07, R9 ;  /* 0x340000000a097823 */ /* 0x000fe20000010009 */
[----:B------:R-:W-:Y:S01]  /*4ec0*/  FFMA.FTZ R12, R11, 1.4426950216293334961, R12 ;  /* 0x3fb8aa3b0b0c7823 */ /* 0x000fe2000001000c */
[----:B------:R-:W-:Y:S01]  /*4ed0*/  FADD R0, R0, R7 ;  /* 0x0000000700007221 */ /* 0x000fe20000000000 */
[----:B------:R-:W-:Y:S01]  /*4ee0*/  IMAD R7, R2, UR5, RZ ;  /* 0x0000000502077c24 */ /* 0x000fe2000f8e02ff */
[----:B------:R-:W-:Y:S01]  /*4ef0*/  UIMAD.WIDE UR4, UR4, 0x2, URZ ;  /* 0x00000002040478a5 */ /* 0x000fe2000f8e023f */
[----:B------:R-:W-:Y:S01]  /*4f00*/  FADD R3, R9, R12 ;  /* 0x0000000c09037221 */ /* 0x000fe20000000000 */
[----:B------:R-:W-:Y:S01]  /*4f10*/  @P2 IMAD.MOV.U32 R8, RZ, RZ, 0x7f800000 ;  /* 0x7f800000ff082424 */ /* 0x000fe200078e00ff */
[----:B------:R-:W-:Y:S01]  /*4f20*/  FSETP.NEU.AND P1, PT, R31, RZ, PT ;  /* 0x000000ff1f00720b */ /* 0x000fe20003f2d000 */
[----:B------:R-:W-:Y:S01]  /*4f30*/  IMAD.SHL.U32 R9, R7, 0x2, RZ ;  /* 0x0000000207097824 */ /* 0x000fe200078e00ff */
[----:B------:R-:W-:Y:S01]  /*4f40*/  LOP3.LUT R5, R5, 0x78, RZ, 0xc0, !PT ;  /* 0x0000007805057812 */ /* 0x000fe200078ec0ff */
[----:B------:R-:W-:-:S02]  /*4f50*/  IMAD R11, R4, R16, RZ ;  /* 0x00000010040b7224 */ /* 0x000fc400078e02ff */
[----:B------:R-:W-:Y:S01]  /*4f60*/  @P2 FFMA.FTZ R0, R31, R8, +INF ;  /* 0x7f8000001f002423 */ /* 0x000fe20000010008 */
[----:B------:R-:W-:Y:S01]  /*4f70*/  IMAD.HI R4, R7, 0x2, RZ ;  /* 0x0000000207047827 */ /* 0x000fe200078e02ff */
[----:B--2---:R-:W-:Y:S01]  /*4f80*/  IADD3 R12, P4, P5, R9, UR8, R14 ;  /* 0x00000008090c7c10 */ /* 0x004fe2000fd9e00e */
[----:B------:R-:W-:Y:S01]  /*4f90*/  ULDC UR4, c[0x0][0x27c] ;  /* 0x00009f0000047ab9 */ /* 0x000fe20000000800 */
[----:B------:R-:W-:Y:S01]  /*4fa0*/  @P3 MOV R8, 0x7f800000 ;  /* 0x7f80000000083802 */ /* 0x000fe20000000f00 */
[----:B------:R-:W-:Y:S01]  /*4fb0*/  IMAD R9, R16, 0x8, R11 ;  /* 0x0000000810097824 */ /* 0x000fe200078e020b */
[----:B------:R-:W-:Y:S01]  /*4fc0*/  IADD3.X R14, R4, UR5, R15, P4, P5 ;  /* 0x00000005040e7c10 */ /* 0x000fe2000a7ea40f */
[----:B------:R-:W-:Y:S01]  /*4fd0*/  UIMAD UR4, UR7, UR4, URZ ;  /* 0x00000004070472a4 */ /* 0x000fe2000f8e023f */
[C---:B------:R-:W-:Y:S01]  /*4fe0*/  FSETP.NEU.AND P2, PT, R33.reuse, RZ, PT ;  /* 0x000000ff2100720b */ /* 0x040fe20003f4d000 */
[----:B------:R-:W-:Y:S02]  /*4ff0*/  IMAD R4, R16, 0x8, R9 ;  /* 0x0000000810047824 */ /* 0x000fe400078e0209 */
[----:B------:R-:W-:Y:S01]  /*5000*/  @P3 FFMA.FTZ R3, R33, R8, +INF ;  /* 0x7f80000021033423 */ /* 0x000fe20000010008 */
[-C--:B------:R-:W-:Y:S01]  /*5010*/  LEA R6, P3, R11, R12.reuse, 0x1 ;  /* 0x0000000c0b067211 */ /* 0x080fe200078608ff */
[----:B------:R-:W1:Y:S01]  /*5020*/  LDC.64 R16, c[0x0][0x230] ;  /* 0x00008c00ff107b82 */ /* 0x000e620000000a00 */
[-C--:B------:R-:W-:Y:S01]  /*5030*/  LEA R8, P4, R9, R12.reuse, 0x1 ;  /* 0x0000000c09087211 */ /* 0x080fe200078808ff */
[----:B------:R-:W-:Y:S01]  /*5040*/  USHF.L.U32 UR7, UR4, 0x2, URZ ;  /* 0x0000000204077899 */ /* 0x000fe2000800063f */
[----:B------:R-:W-:Y:S01]  /*5050*/  LEA R10, P5, R4, R12, 0x1 ;  /* 0x0000000c040a7211 */ /* 0x000fe200078a08ff */
[----:B------:R-:W-:Y:S01]  /*5060*/  UIMAD.WIDE UR4, UR4, 0x4, URZ ;  /* 0x00000004040478a5 */ /* 0x000fe2000f8e023f */
[----:B------:R-:W-:-:S02]  /*5070*/  LEA.HI.X.SX32 R7, R11, R14, 0x1, P3 ;  /* 0x0000000e0b077211 */ /* 0x000fc400018f0eff */
[----:B------:R-:W-:Y:S02]  /*5080*/  LEA R12, P6, R13, R12, 0x1 ;  /* 0x0000000c0d0c7211 */ /* 0x000fe400078c08ff */
[-C--:B------:R-:W-:Y:S02]  /*5090*/  LEA.HI.X.SX32 R11, R4, R14.reuse, 0x1, P5 ;  /* 0x0000000e040b7211 */ /* 0x080fe400028f0eff */
[-C--:B------:R-:W-:Y:S02]  /*50a0*/  LEA.HI.X.SX32 R9, R9, R14.reuse, 0x1, P4 ;  /* 0x0000000e09097211 */ /* 0x080fe400020f0eff */
[----:B------:R-:W-:Y:S02]  /*50b0*/  LEA.HI.X.SX32 R13, R13, R14, 0x1, P6 ;  /* 0x0000000e0d0d7211 */ /* 0x000fe400030f0eff */
[----:B0-----:R-:W-:Y:S01]  /*50c0*/  PRMT R4, R28, 0x7632, R4 ;  /* 0x000076321c047816 */ /* 0x001fe20000000004 */
[----:B------:R0:W-:Y:S01]  /*50d0*/  STG.E.U16 desc[UR10][R6.64], R28 ;  /* 0x0000001c06007986 */ /* 0x0001e2000c10150a */
[----:B------:R-:W-:-:S02]  /*50e0*/  FSEL R15, R0, -INF , P1 ;  /* 0xff800000000f7808 */ /* 0x000fc40000800000 */
[----:B------:R-:W-:Y:S01]  /*50f0*/  FSEL R0, R3, -INF , P2 ;  /* 0xff80000003007808 */ /* 0x000fe20001000000 */
[----:B------:R2:W-:Y:S01]  /*5100*/  STG.E.U16 desc[UR10][R8.64], R4 ;  /* 0x0000000408007986 */ /* 0x0005e2000c10150a */
[----:B------:R-:W-:Y:S02]  /*5110*/  IMAD.SHL.U32 R3, R2, 0x4, RZ ;  /* 0x0000000402037824 */ /* 0x000fe400078e00ff */
[----:B------:R-:W-:Y:S01]  /*5120*/  FFMA R64, R15, 0.69314718246459960938, R64 ;  /* 0x3f3172180f407823 */ /* 0x000fe20000000040 */
[----:B------:R2:W-:Y:S01]  /*5130*/  STG.E.U16 desc[UR10][R10.64], R29 ;  /* 0x0000001d0a007986 */ /* 0x0005e2000c10150a */
[----:B------:R-:W-:Y:S01]  /*5140*/  FFMA R65, R0, 0.69314718246459960938, R69 ;  /* 0x3f31721800417823 */ /* 0x000fe20000000045 */
[----:B------:R-:W-:Y:S01]  /*5150*/  IMAD.HI R0, R2, 0x4, RZ ;  /* 0x0000000402007827 */ /* 0x000fe200078e02ff */
[----:B-1----:R-:W-:Y:S02]  /*5160*/  IADD3 R2, P1, P2, R3, UR7, R16 ;  /* 0x0000000703027c10 */ /* 0x002fe4000fa3e010 */
[----:B0-----:R-:W-:-:S02]  /*5170*/  PRMT R7, R29, 0x7632, R7 ;  /* 0x000076321d077816 */ /* 0x001fc40000000007 */
[----:B------:R-:W-:-:S03]  /*5180*/  IADD3.X R3, R0, UR5, R17, P1, P2 ;  /* 0x0000000500037c10 */ /* 0x000fc60008fe4411 */
[----:B------:R2:W-:Y:S01]  /*5190*/  STG.E.U16 desc[UR10][R12.64], R7 ;  /* 0x000000070c007986 */ /* 0x0005e2000c10150a */
[----:B------:R-:W-:Y:S06]  /*51a0*/  BAR.SYNC.DEFER_BLOCKING 0x0 ;  /* 0x0000000000007b1d */ /* 0x000fec0000010000 */
[----:B------:R2:W-:Y:S02]  /*51b0*/  STS.64 [R5+UR6], R64 ;  /* 0x0000004005007988 */ /* 0x0005e40008000a06 */
[----:B------:R-:W-:Y:S06]  /*51c0*/  BAR.SYNC.DEFER_BLOCKING 0x0 ;  /* 0x0000000000007b1d */ /* 0x000fec0000010000 */
[----:B------:R-:W-:Y:S05]  /*51d0*/  @P0 EXIT ;  /* 0x000000000000094d */ /* 0x000fea0003800000 */
[----:B--2---:R-:W0:Y:S04]  /*51e0*/  LDS R5, [R30] ;  /* 0x000000001e057984 */ /* 0x004e280000000800 */
[----:B0-----:R-:W-:Y:S01]  /*51f0*/  STG.E desc[UR10][R2.64], R5 ;  /* 0x0000000502007986 */ /* 0x001fe2000c10190a */
[----:B------:R-:W-:Y:S05]  /*5200*/  EXIT ;  /* 0x000000000000794d */ /* 0x000fea0003800000 */
.L_x_2:
[----:B------:R-:W-:-:S00]  /*5210*/  BRA `(.L_x_2) ;  /* 0xfffffffc00fc7947 */ /* 0x000fc0000383ffff */
[----:B------:R-:W-:-:S00]  /*5220*/  NOP ;  /* 0x0000000000007918 */ /* 0x000fc00000000000 */
        /* <DEDUP_REMOVED lines=13> */
.L_x_3:


//--------------------- .nv.global.init           --------------------------
	.section	.nv.global.init,"aw",@progbits
.nv.global.init:
	.type		_$_str,@object
	.size		_$_str,(.L_0 - _$_str)
_$_str:
        /*0000*/ 	.byte	0x5f, 0x5f, 0x43, 0x55, 0x44, 0x41, 0x5f, 0x46, 0x54, 0x5a, 0x00
.L_0:


//--------------------- .nv.shared.attn_fwd       --------------------------
	.section	.nv.shared.attn_fwd,"aw",@nobits
	.sectionflags	@""
	.align	16
	.zero		1024


//--------------------- .nv.shared.reserved.0     --------------------------
	.section	.nv.shared.reserved.0,"aw",@nobits
	.weak		__nv_reservedSMEM_offset_0_alias
	.size		__nv_reservedSMEM_offset_0_alias, 0, 0
	.other		__nv_reservedSMEM_offset_0_alias,@"STO_CUDA_RESERVED_SHARED STV_DEFAULT"
__nv_reservedSMEM_offset_0_alias:
	.zero		0


//--------------------- .nv.constant0.attn_fwd    --------------------------
	.section	.nv.constant0.attn_fwd,"a",@progbits
	.sectionflags	@""
	.align	4
.nv.constant0.attn_fwd:
	.zero		664


//--------------------- SYMBOLS --------------------------

	.type		.nv.reservedSmem.offset0,@object
	.size		.nv.reservedSmem.offset0,0x4
